//
// Generated by NVIDIA NVVM Compiler
//
// Compiler Build ID: CL-36424714
// Cuda compilation tools, release 13.0, V13.0.88
// Based on NVVM 20.0.0
//

.version 9.0
.target sm_100
.address_size 64

	// .globl	_Z11AES_EncryptPhS_iS_S_S_

.visible .entry _Z11AES_EncryptPhS_iS_S_S_(
	.param .u64 .ptr .align 1 _Z11AES_EncryptPhS_iS_S_S__param_0,
	.param .u64 .ptr .align 1 _Z11AES_EncryptPhS_iS_S_S__param_1,
	.param .u32 _Z11AES_EncryptPhS_iS_S_S__param_2,
	.param .u64 .ptr .align 1 _Z11AES_EncryptPhS_iS_S_S__param_3,
	.param .u64 .ptr .align 1 _Z11AES_EncryptPhS_iS_S_S__param_4,
	.param .u64 .ptr .align 1 _Z11AES_EncryptPhS_iS_S_S__param_5
)
{
	.local .align 16 .b8 	__local_depot0[32];
	.reg .b64 	%SP;
	.reg .b64 	%SPL;
	.reg .pred 	%p<5>;
	.reg .b16 	%rs<340>;
	.reg .b32 	%r<157>;
	.reg .b64 	%rd<275>;

	mov.u64 	%SPL, __local_depot0;
	ld.param.u64 	%rd10, [_Z11AES_EncryptPhS_iS_S_S__param_0];
	ld.param.u64 	%rd13, [_Z11AES_EncryptPhS_iS_S_S__param_1];
	ld.param.u64 	%rd14, [_Z11AES_EncryptPhS_iS_S_S__param_4];
	cvta.to.global.u64 	%rd1, %rd14;
	cvta.to.global.u64 	%rd2, %rd13;
	cvta.to.global.u64 	%rd3, %rd10;
	add.u64 	%rd4, %SPL, 16;
	add.u64 	%rd5, %SPL, 0;
	mov.u32 	%r12, %tid.x;
	mov.u32 	%r13, %ctaid.x;
	shl.b32 	%r14, %r13, 8;
	shl.b32 	%r15, %r12, 4;
	add.s32 	%r156, %r14, %r15;
	add.s32 	%r2, %r156, 16;
	cvt.s64.s32 	%rd17, %r156;
	sub.s64 	%rd6, %rd5, %rd17;
	mov.u32 	%r153, %r156;
$L__BB0_1:
	cvt.s64.s32 	%rd18, %r153;
	add.s64 	%rd19, %rd6, %rd18;
	add.s64 	%rd20, %rd3, %rd18;
	ld.global.u8 	%rs111, [%rd20];
	st.local.u8 	[%rd19], %rs111;
	add.s32 	%r153, %r153, 1;
	setp.lt.s32 	%p1, %r153, %r2;
	@%p1 bra 	$L__BB0_1;
	ld.param.u32 	%r151, [_Z11AES_EncryptPhS_iS_S_S__param_2];
	ld.global.u8 	%rs112, [%rd2];
	ld.local.v4.b32 	{%r16, %r17, %r18, %r19}, [%rd5];
	bfe.u32 	%r20, %r19, 24, 8;
	cvt.u16.u32 	%rs113, %r20;
	bfe.u32 	%r21, %r19, 16, 8;
	cvt.u16.u32 	%rs114, %r21;
	bfe.u32 	%r22, %r19, 8, 8;
	cvt.u16.u32 	%rs115, %r22;
	bfe.u32 	%r23, %r19, 0, 8;
	cvt.u16.u32 	%rs116, %r23;
	bfe.u32 	%r24, %r18, 24, 8;
	cvt.u16.u32 	%rs117, %r24;
	bfe.u32 	%r25, %r18, 16, 8;
	cvt.u16.u32 	%rs118, %r25;
	bfe.u32 	%r26, %r18, 8, 8;
	cvt.u16.u32 	%rs119, %r26;
	bfe.u32 	%r27, %r18, 0, 8;
	cvt.u16.u32 	%rs120, %r27;
	bfe.u32 	%r28, %r17, 24, 8;
	cvt.u16.u32 	%rs121, %r28;
	bfe.u32 	%r29, %r17, 16, 8;
	cvt.u16.u32 	%rs122, %r29;
	bfe.u32 	%r30, %r17, 8, 8;
	cvt.u16.u32 	%rs123, %r30;
	bfe.u32 	%r31, %r17, 0, 8;
	cvt.u16.u32 	%rs124, %r31;
	bfe.u32 	%r32, %r16, 24, 8;
	cvt.u16.u32 	%rs125, %r32;
	bfe.u32 	%r33, %r16, 16, 8;
	cvt.u16.u32 	%rs126, %r33;
	bfe.u32 	%r34, %r16, 8, 8;
	cvt.u16.u32 	%rs127, %r34;
	bfe.u32 	%r35, %r16, 0, 8;
	cvt.u16.u32 	%rs128, %r35;
	xor.b16  	%rs339, %rs128, %rs112;
	ld.global.u8 	%rs129, [%rd2+1];
	xor.b16  	%rs338, %rs127, %rs129;
	ld.global.u8 	%rs130, [%rd2+2];
	xor.b16  	%rs337, %rs126, %rs130;
	ld.global.u8 	%rs131, [%rd2+3];
	xor.b16  	%rs336, %rs125, %rs131;
	ld.global.u8 	%rs132, [%rd2+4];
	xor.b16  	%rs335, %rs124, %rs132;
	ld.global.u8 	%rs133, [%rd2+5];
	xor.b16  	%rs334, %rs123, %rs133;
	ld.global.u8 	%rs134, [%rd2+6];
	xor.b16  	%rs333, %rs122, %rs134;
	ld.global.u8 	%rs135, [%rd2+7];
	xor.b16  	%rs332, %rs121, %rs135;
	ld.global.u8 	%rs136, [%rd2+8];
	xor.b16  	%rs331, %rs120, %rs136;
	ld.global.u8 	%rs137, [%rd2+9];
	xor.b16  	%rs330, %rs119, %rs137;
	ld.global.u8 	%rs138, [%rd2+10];
	xor.b16  	%rs329, %rs118, %rs138;
	ld.global.u8 	%rs139, [%rd2+11];
	xor.b16  	%rs328, %rs117, %rs139;
	ld.global.u8 	%rs140, [%rd2+12];
	xor.b16  	%rs327, %rs116, %rs140;
	ld.global.u8 	%rs141, [%rd2+13];
	xor.b16  	%rs326, %rs115, %rs141;
	ld.global.u8 	%rs142, [%rd2+14];
	xor.b16  	%rs325, %rs114, %rs142;
	ld.global.u8 	%rs143, [%rd2+15];
	xor.b16  	%rs324, %rs113, %rs143;
	setp.gt.s32 	%p2, %r151, 32;
	ld.global.u8 	%rs17, [%rd1];
	@%p2 bra 	$L__BB0_4;
	ld.global.u8 	%rs323, [%rd1+1];
	ld.global.u8 	%rs322, [%rd1+2];
	ld.global.u8 	%rs321, [%rd1+3];
	ld.global.u8 	%rs320, [%rd1+4];
	ld.global.u8 	%rs319, [%rd1+5];
	ld.global.u8 	%rs318, [%rd1+6];
	ld.global.u8 	%rs317, [%rd1+7];
	ld.global.u8 	%rs316, [%rd1+8];
	ld.global.u8 	%rs315, [%rd1+9];
	ld.global.u8 	%rs314, [%rd1+10];
	ld.global.u8 	%rs313, [%rd1+11];
	ld.global.u8 	%rs312, [%rd1+12];
	ld.global.u8 	%rs311, [%rd1+13];
	ld.global.u8 	%rs310, [%rd1+14];
	ld.global.u8 	%rs309, [%rd1+15];
	mov.b32 	%r155, 16;
	bra.uni 	$L__BB0_6;
$L__BB0_4:
	ld.global.u8 	%rs323, [%rd1+1];
	ld.global.u8 	%rs322, [%rd1+2];
	ld.global.u8 	%rs321, [%rd1+3];
	ld.global.u8 	%rs320, [%rd1+4];
	ld.global.u8 	%rs319, [%rd1+5];
	ld.global.u8 	%rs318, [%rd1+6];
	ld.global.u8 	%rs317, [%rd1+7];
	ld.global.u8 	%rs316, [%rd1+8];
	ld.global.u8 	%rs315, [%rd1+9];
	ld.global.u8 	%rs314, [%rd1+10];
	ld.global.u8 	%rs313, [%rd1+11];
	ld.global.u8 	%rs312, [%rd1+12];
	ld.global.u8 	%rs311, [%rd1+13];
	ld.global.u8 	%rs310, [%rd1+14];
	ld.global.u8 	%rs309, [%rd1+15];
	add.s64 	%rd274, %rd2, 31;
	mov.b32 	%r154, 0;
	cvt.u64.u16 	%rd70, %rs17;
	and.b64  	%rd71, %rd70, 255;
	add.s64 	%rd72, %rd4, %rd71;
	cvt.u64.u16 	%rd73, %rs323;
	and.b64  	%rd74, %rd73, 255;
	add.s64 	%rd75, %rd4, %rd74;
$L__BB0_5:
	ld.param.u64 	%rd273, [_Z11AES_EncryptPhS_iS_S_S__param_5];
	ld.param.u64 	%rd271, [_Z11AES_EncryptPhS_iS_S_S__param_3];
	ld.param.u32 	%r152, [_Z11AES_EncryptPhS_iS_S_S__param_2];
	cvt.u64.u16 	%rd21, %rs339;
	and.b64  	%rd22, %rd21, 255;
	cvta.to.global.u64 	%rd23, %rd271;
	add.s64 	%rd24, %rd23, %rd22;
	cvt.u64.u16 	%rd25, %rs338;
	and.b64  	%rd26, %rd25, 255;
	add.s64 	%rd27, %rd23, %rd26;
	cvt.u64.u16 	%rd28, %rs337;
	and.b64  	%rd29, %rd28, 255;
	add.s64 	%rd30, %rd23, %rd29;
	cvt.u64.u16 	%rd31, %rs336;
	and.b64  	%rd32, %rd31, 255;
	add.s64 	%rd33, %rd23, %rd32;
	cvt.u64.u16 	%rd34, %rs335;
	and.b64  	%rd35, %rd34, 255;
	add.s64 	%rd36, %rd23, %rd35;
	cvt.u64.u16 	%rd37, %rs334;
	and.b64  	%rd38, %rd37, 255;
	add.s64 	%rd39, %rd23, %rd38;
	cvt.u64.u16 	%rd40, %rs333;
	and.b64  	%rd41, %rd40, 255;
	add.s64 	%rd42, %rd23, %rd41;
	cvt.u64.u16 	%rd43, %rs332;
	and.b64  	%rd44, %rd43, 255;
	add.s64 	%rd45, %rd23, %rd44;
	cvt.u64.u16 	%rd46, %rs331;
	and.b64  	%rd47, %rd46, 255;
	add.s64 	%rd48, %rd23, %rd47;
	cvt.u64.u16 	%rd49, %rs330;
	and.b64  	%rd50, %rd49, 255;
	add.s64 	%rd51, %rd23, %rd50;
	cvt.u64.u16 	%rd52, %rs329;
	and.b64  	%rd53, %rd52, 255;
	add.s64 	%rd54, %rd23, %rd53;
	cvt.u64.u16 	%rd55, %rs328;
	and.b64  	%rd56, %rd55, 255;
	add.s64 	%rd57, %rd23, %rd56;
	cvt.u64.u16 	%rd58, %rs327;
	and.b64  	%rd59, %rd58, 255;
	add.s64 	%rd60, %rd23, %rd59;
	cvt.u64.u16 	%rd61, %rs326;
	and.b64  	%rd62, %rd61, 255;
	add.s64 	%rd63, %rd23, %rd62;
	cvt.u64.u16 	%rd64, %rs325;
	and.b64  	%rd65, %rd64, 255;
	add.s64 	%rd66, %rd23, %rd65;
	cvt.u64.u16 	%rd67, %rs324;
	and.b64  	%rd68, %rd67, 255;
	add.s64 	%rd69, %rd23, %rd68;
	ld.global.u8 	%r38, [%rd69];
	ld.global.u8 	%r39, [%rd66];
	prmt.b32 	%r40, %r39, %r38, 0x3340U;
	ld.global.u8 	%r41, [%rd63];
	ld.global.u8 	%r42, [%rd60];
	prmt.b32 	%r43, %r42, %r41, 0x3340U;
	prmt.b32 	%r44, %r43, %r40, 0x5410U;
	ld.global.u8 	%r45, [%rd57];
	ld.global.u8 	%r46, [%rd54];
	prmt.b32 	%r47, %r46, %r45, 0x3340U;
	ld.global.u8 	%r48, [%rd51];
	ld.global.u8 	%r49, [%rd48];
	prmt.b32 	%r50, %r49, %r48, 0x3340U;
	prmt.b32 	%r51, %r50, %r47, 0x5410U;
	ld.global.u8 	%r52, [%rd45];
	ld.global.u8 	%r53, [%rd42];
	prmt.b32 	%r54, %r53, %r52, 0x3340U;
	ld.global.u8 	%r55, [%rd39];
	ld.global.u8 	%r56, [%rd36];
	prmt.b32 	%r57, %r56, %r55, 0x3340U;
	prmt.b32 	%r58, %r57, %r54, 0x5410U;
	ld.global.u8 	%r59, [%rd33];
	ld.global.u8 	%r60, [%rd30];
	prmt.b32 	%r61, %r60, %r59, 0x3340U;
	ld.global.u8 	%r62, [%rd27];
	ld.global.u8 	%r63, [%rd24];
	prmt.b32 	%r64, %r63, %r62, 0x3340U;
	prmt.b32 	%r65, %r64, %r61, 0x5410U;
	st.local.v4.b32 	[%rd5], {%r65, %r58, %r51, %r44};
	st.local.v4.b32 	[%rd4], {%r65, %r58, %r51, %r44};
	ld.local.u8 	%rs144, [%rd72];
	ld.local.u8 	%rs145, [%rd75];
	cvt.u64.u16 	%rd76, %rs322;
	and.b64  	%rd77, %rd76, 255;
	add.s64 	%rd78, %rd4, %rd77;
	ld.local.u8 	%rs146, [%rd78];
	cvt.u64.u16 	%rd79, %rs321;
	and.b64  	%rd80, %rd79, 255;
	add.s64 	%rd81, %rd4, %rd80;
	ld.local.u8 	%rs147, [%rd81];
	cvt.u64.u16 	%rd82, %rs320;
	and.b64  	%rd83, %rd82, 255;
	add.s64 	%rd84, %rd4, %rd83;
	ld.local.u8 	%rs148, [%rd84];
	cvt.u64.u16 	%rd85, %rs319;
	and.b64  	%rd86, %rd85, 255;
	add.s64 	%rd87, %rd4, %rd86;
	ld.local.u8 	%rs149, [%rd87];
	cvt.u64.u16 	%rd88, %rs318;
	and.b64  	%rd89, %rd88, 255;
	add.s64 	%rd90, %rd4, %rd89;
	ld.local.u8 	%rs150, [%rd90];
	cvt.u64.u16 	%rd91, %rs317;
	and.b64  	%rd92, %rd91, 255;
	add.s64 	%rd93, %rd4, %rd92;
	ld.local.u8 	%rs151, [%rd93];
	cvt.u64.u16 	%rd94, %rs316;
	and.b64  	%rd95, %rd94, 255;
	add.s64 	%rd96, %rd4, %rd95;
	ld.local.u8 	%rs152, [%rd96];
	cvt.u64.u16 	%rd97, %rs315;
	and.b64  	%rd98, %rd97, 255;
	add.s64 	%rd99, %rd4, %rd98;
	ld.local.u8 	%rs153, [%rd99];
	cvt.u64.u16 	%rd100, %rs314;
	and.b64  	%rd101, %rd100, 255;
	add.s64 	%rd102, %rd4, %rd101;
	ld.local.u8 	%rs154, [%rd102];
	cvt.u64.u16 	%rd103, %rs313;
	and.b64  	%rd104, %rd103, 255;
	add.s64 	%rd105, %rd4, %rd104;
	ld.local.u8 	%rs155, [%rd105];
	cvt.u64.u16 	%rd106, %rs312;
	and.b64  	%rd107, %rd106, 255;
	add.s64 	%rd108, %rd4, %rd107;
	ld.local.u8 	%rs156, [%rd108];
	cvt.u64.u16 	%rd109, %rs311;
	and.b64  	%rd110, %rd109, 255;
	add.s64 	%rd111, %rd4, %rd110;
	ld.local.u8 	%rs157, [%rd111];
	cvt.u64.u16 	%rd112, %rs310;
	and.b64  	%rd113, %rd112, 255;
	add.s64 	%rd114, %rd4, %rd113;
	ld.local.u8 	%rs158, [%rd114];
	cvt.u64.u16 	%rd115, %rs309;
	and.b64  	%rd116, %rd115, 255;
	add.s64 	%rd117, %rd4, %rd116;
	ld.local.u8 	%rs159, [%rd117];
	xor.b16  	%rs160, %rs145, %rs144;
	xor.b16  	%rs161, %rs160, %rs146;
	xor.b16  	%rs162, %rs161, %rs147;
	cvt.u64.u16 	%rd118, %rs160;
	and.b64  	%rd119, %rd118, 255;
	cvta.to.global.u64 	%rd120, %rd273;
	add.s64 	%rd121, %rd120, %rd119;
	ld.global.u8 	%rs163, [%rd121];
	xor.b16  	%rs164, %rs146, %rs145;
	cvt.u64.u16 	%rd122, %rs164;
	and.b64  	%rd123, %rd122, 255;
	add.s64 	%rd124, %rd120, %rd123;
	ld.global.u8 	%rs165, [%rd124];
	xor.b16  	%rs166, %rs147, %rs146;
	cvt.u64.u16 	%rd125, %rs166;
	and.b64  	%rd126, %rd125, 255;
	add.s64 	%rd127, %rd120, %rd126;
	ld.global.u8 	%rs167, [%rd127];
	xor.b16  	%rs168, %rs147, %rs144;
	cvt.u64.u16 	%rd128, %rs168;
	and.b64  	%rd129, %rd128, 255;
	add.s64 	%rd130, %rd120, %rd129;
	ld.global.u8 	%rs169, [%rd130];
	xor.b16  	%rs170, %rs149, %rs148;
	xor.b16  	%rs171, %rs170, %rs150;
	xor.b16  	%rs172, %rs171, %rs151;
	cvt.u64.u16 	%rd131, %rs170;
	and.b64  	%rd132, %rd131, 255;
	add.s64 	%rd133, %rd120, %rd132;
	ld.global.u8 	%rs173, [%rd133];
	xor.b16  	%rs174, %rs150, %rs149;
	cvt.u64.u16 	%rd134, %rs174;
	and.b64  	%rd135, %rd134, 255;
	add.s64 	%rd136, %rd120, %rd135;
	ld.global.u8 	%rs175, [%rd136];
	xor.b16  	%rs176, %rs151, %rs150;
	cvt.u64.u16 	%rd137, %rs176;
	and.b64  	%rd138, %rd137, 255;
	add.s64 	%rd139, %rd120, %rd138;
	ld.global.u8 	%rs177, [%rd139];
	xor.b16  	%rs178, %rs151, %rs148;
	cvt.u64.u16 	%rd140, %rs178;
	and.b64  	%rd141, %rd140, 255;
	add.s64 	%rd142, %rd120, %rd141;
	ld.global.u8 	%rs179, [%rd142];
	xor.b16  	%rs180, %rs153, %rs152;
	xor.b16  	%rs181, %rs180, %rs154;
	xor.b16  	%rs182, %rs181, %rs155;
	cvt.u64.u16 	%rd143, %rs180;
	and.b64  	%rd144, %rd143, 255;
	add.s64 	%rd145, %rd120, %rd144;
	ld.global.u8 	%rs183, [%rd145];
	xor.b16  	%rs184, %rs154, %rs153;
	cvt.u64.u16 	%rd146, %rs184;
	and.b64  	%rd147, %rd146, 255;
	add.s64 	%rd148, %rd120, %rd147;
	ld.global.u8 	%rs185, [%rd148];
	xor.b16  	%rs186, %rs155, %rs154;
	cvt.u64.u16 	%rd149, %rs186;
	and.b64  	%rd150, %rd149, 255;
	add.s64 	%rd151, %rd120, %rd150;
	ld.global.u8 	%rs187, [%rd151];
	xor.b16  	%rs188, %rs155, %rs152;
	cvt.u64.u16 	%rd152, %rs188;
	and.b64  	%rd153, %rd152, 255;
	add.s64 	%rd154, %rd120, %rd153;
	ld.global.u8 	%rs189, [%rd154];
	xor.b16  	%rs190, %rs157, %rs156;
	xor.b16  	%rs191, %rs190, %rs158;
	xor.b16  	%rs192, %rs191, %rs159;
	cvt.u64.u16 	%rd155, %rs190;
	and.b64  	%rd156, %rd155, 255;
	add.s64 	%rd157, %rd120, %rd156;
	ld.global.u8 	%rs193, [%rd157];
	xor.b16  	%rs194, %rs158, %rs157;
	cvt.u64.u16 	%rd158, %rs194;
	and.b64  	%rd159, %rd158, 255;
	add.s64 	%rd160, %rd120, %rd159;
	ld.global.u8 	%rs195, [%rd160];
	xor.b16  	%rs196, %rs159, %rs158;
	cvt.u64.u16 	%rd161, %rs196;
	and.b64  	%rd162, %rd161, 255;
	add.s64 	%rd163, %rd120, %rd162;
	ld.global.u8 	%rs197, [%rd163];
	xor.b16  	%rs198, %rs159, %rs156;
	cvt.u64.u16 	%rd164, %rs198;
	and.b64  	%rd165, %rd164, 255;
	add.s64 	%rd166, %rd120, %rd165;
	ld.global.u8 	%rs199, [%rd166];
	ld.global.u8 	%rs200, [%rd274+-15];
	xor.b16  	%rs201, %rs163, %rs200;
	xor.b16  	%rs202, %rs201, %rs144;
	xor.b16  	%rs339, %rs202, %rs162;
	ld.global.u8 	%rs203, [%rd274+-14];
	xor.b16  	%rs204, %rs165, %rs203;
	xor.b16  	%rs205, %rs204, %rs145;
	xor.b16  	%rs338, %rs205, %rs162;
	ld.global.u8 	%rs206, [%rd274+-13];
	xor.b16  	%rs207, %rs167, %rs206;
	xor.b16  	%rs208, %rs207, %rs146;
	xor.b16  	%rs337, %rs208, %rs162;
	ld.global.u8 	%rs209, [%rd274+-12];
	xor.b16  	%rs210, %rs169, %rs209;
	xor.b16  	%rs336, %rs210, %rs161;
	ld.global.u8 	%rs211, [%rd274+-11];
	xor.b16  	%rs212, %rs173, %rs211;
	xor.b16  	%rs213, %rs212, %rs148;
	xor.b16  	%rs335, %rs213, %rs172;
	ld.global.u8 	%rs214, [%rd274+-10];
	xor.b16  	%rs215, %rs175, %rs214;
	xor.b16  	%rs216, %rs215, %rs149;
	xor.b16  	%rs334, %rs216, %rs172;
	ld.global.u8 	%rs217, [%rd274+-9];
	xor.b16  	%rs218, %rs177, %rs217;
	xor.b16  	%rs219, %rs218, %rs150;
	xor.b16  	%rs333, %rs219, %rs172;
	ld.global.u8 	%rs220, [%rd274+-8];
	xor.b16  	%rs221, %rs179, %rs220;
	xor.b16  	%rs332, %rs221, %rs171;
	ld.global.u8 	%rs222, [%rd274+-7];
	xor.b16  	%rs223, %rs183, %rs222;
	xor.b16  	%rs224, %rs223, %rs152;
	xor.b16  	%rs331, %rs224, %rs182;
	ld.global.u8 	%rs225, [%rd274+-6];
	xor.b16  	%rs226, %rs185, %rs225;
	xor.b16  	%rs227, %rs226, %rs153;
	xor.b16  	%rs330, %rs227, %rs182;
	ld.global.u8 	%rs228, [%rd274+-5];
	xor.b16  	%rs229, %rs187, %rs228;
	xor.b16  	%rs230, %rs229, %rs154;
	xor.b16  	%rs329, %rs230, %rs182;
	ld.global.u8 	%rs231, [%rd274+-4];
	xor.b16  	%rs232, %rs189, %rs231;
	xor.b16  	%rs328, %rs232, %rs181;
	ld.global.u8 	%rs233, [%rd274+-3];
	xor.b16  	%rs234, %rs193, %rs233;
	xor.b16  	%rs235, %rs234, %rs156;
	xor.b16  	%rs327, %rs235, %rs192;
	ld.global.u8 	%rs236, [%rd274+-2];
	xor.b16  	%rs237, %rs195, %rs236;
	xor.b16  	%rs238, %rs237, %rs157;
	xor.b16  	%rs326, %rs238, %rs192;
	ld.global.u8 	%rs239, [%rd274+-1];
	xor.b16  	%rs240, %rs197, %rs239;
	xor.b16  	%rs241, %rs240, %rs158;
	xor.b16  	%rs325, %rs241, %rs192;
	ld.global.u8 	%rs242, [%rd274];
	xor.b16  	%rs243, %rs199, %rs242;
	xor.b16  	%rs324, %rs243, %rs191;
	cvt.u32.u16 	%r66, %rs324;
	cvt.u32.u16 	%r67, %rs325;
	prmt.b32 	%r68, %r67, %r66, 0x3340U;
	cvt.u32.u16 	%r69, %rs326;
	cvt.u32.u16 	%r70, %rs327;
	prmt.b32 	%r71, %r70, %r69, 0x3340U;
	prmt.b32 	%r72, %r71, %r68, 0x5410U;
	cvt.u32.u16 	%r73, %rs328;
	cvt.u32.u16 	%r74, %rs329;
	prmt.b32 	%r75, %r74, %r73, 0x3340U;
	cvt.u32.u16 	%r76, %rs330;
	cvt.u32.u16 	%r77, %rs331;
	prmt.b32 	%r78, %r77, %r76, 0x3340U;
	prmt.b32 	%r79, %r78, %r75, 0x5410U;
	cvt.u32.u16 	%r80, %rs332;
	cvt.u32.u16 	%r81, %rs333;
	prmt.b32 	%r82, %r81, %r80, 0x3340U;
	cvt.u32.u16 	%r83, %rs334;
	cvt.u32.u16 	%r84, %rs335;
	prmt.b32 	%r85, %r84, %r83, 0x3340U;
	prmt.b32 	%r86, %r85, %r82, 0x5410U;
	cvt.u32.u16 	%r87, %rs336;
	cvt.u32.u16 	%r88, %rs337;
	prmt.b32 	%r89, %r88, %r87, 0x3340U;
	cvt.u32.u16 	%r90, %rs338;
	cvt.u32.u16 	%r91, %rs339;
	prmt.b32 	%r92, %r91, %r90, 0x3340U;
	prmt.b32 	%r93, %r92, %r89, 0x5410U;
	st.local.v4.b32 	[%rd5], {%r93, %r86, %r79, %r72};
	add.s32 	%r6, %r154, 16;
	add.s32 	%r155, %r154, 32;
	add.s64 	%rd274, %rd274, 16;
	add.s32 	%r94, %r152, -16;
	setp.lt.s32 	%p3, %r155, %r94;
	mov.u32 	%r154, %r6;
	@%p3 bra 	$L__BB0_5;
$L__BB0_6:
	ld.param.u64 	%rd272, [_Z11AES_EncryptPhS_iS_S_S__param_3];
	cvt.u64.u16 	%rd167, %rs339;
	and.b64  	%rd168, %rd167, 255;
	cvta.to.global.u64 	%rd169, %rd272;
	add.s64 	%rd170, %rd169, %rd168;
	cvt.u64.u16 	%rd171, %rs338;
	and.b64  	%rd172, %rd171, 255;
	add.s64 	%rd173, %rd169, %rd172;
	cvt.u64.u16 	%rd174, %rs337;
	and.b64  	%rd175, %rd174, 255;
	add.s64 	%rd176, %rd169, %rd175;
	cvt.u64.u16 	%rd177, %rs336;
	and.b64  	%rd178, %rd177, 255;
	add.s64 	%rd179, %rd169, %rd178;
	cvt.u64.u16 	%rd180, %rs335;
	and.b64  	%rd181, %rd180, 255;
	add.s64 	%rd182, %rd169, %rd181;
	cvt.u64.u16 	%rd183, %rs334;
	and.b64  	%rd184, %rd183, 255;
	add.s64 	%rd185, %rd169, %rd184;
	cvt.u64.u16 	%rd186, %rs333;
	and.b64  	%rd187, %rd186, 255;
	add.s64 	%rd188, %rd169, %rd187;
	cvt.u64.u16 	%rd189, %rs332;
	and.b64  	%rd190, %rd189, 255;
	add.s64 	%rd191, %rd169, %rd190;
	cvt.u64.u16 	%rd192, %rs331;
	and.b64  	%rd193, %rd192, 255;
	add.s64 	%rd194, %rd169, %rd193;
	cvt.u64.u16 	%rd195, %rs330;
	and.b64  	%rd196, %rd195, 255;
	add.s64 	%rd197, %rd169, %rd196;
	cvt.u64.u16 	%rd198, %rs329;
	and.b64  	%rd199, %rd198, 255;
	add.s64 	%rd200, %rd169, %rd199;
	cvt.u64.u16 	%rd201, %rs328;
	and.b64  	%rd202, %rd201, 255;
	add.s64 	%rd203, %rd169, %rd202;
	cvt.u64.u16 	%rd204, %rs327;
	and.b64  	%rd205, %rd204, 255;
	add.s64 	%rd206, %rd169, %rd205;
	cvt.u64.u16 	%rd207, %rs326;
	and.b64  	%rd208, %rd207, 255;
	add.s64 	%rd209, %rd169, %rd208;
	cvt.u64.u16 	%rd210, %rs325;
	and.b64  	%rd211, %rd210, 255;
	add.s64 	%rd212, %rd169, %rd211;
	cvt.u64.u16 	%rd213, %rs324;
	and.b64  	%rd214, %rd213, 255;
	add.s64 	%rd215, %rd169, %rd214;
	ld.global.u8 	%r95, [%rd215];
	ld.global.u8 	%r96, [%rd212];
	prmt.b32 	%r97, %r96, %r95, 0x3340U;
	ld.global.u8 	%r98, [%rd209];
	ld.global.u8 	%r99, [%rd206];
	prmt.b32 	%r100, %r99, %r98, 0x3340U;
	prmt.b32 	%r101, %r100, %r97, 0x5410U;
	ld.global.u8 	%r102, [%rd203];
	ld.global.u8 	%r103, [%rd200];
	prmt.b32 	%r104, %r103, %r102, 0x3340U;
	ld.global.u8 	%r105, [%rd197];
	ld.global.u8 	%r106, [%rd194];
	prmt.b32 	%r107, %r106, %r105, 0x3340U;
	prmt.b32 	%r108, %r107, %r104, 0x5410U;
	ld.global.u8 	%r109, [%rd191];
	ld.global.u8 	%r110, [%rd188];
	prmt.b32 	%r111, %r110, %r109, 0x3340U;
	ld.global.u8 	%r112, [%rd185];
	ld.global.u8 	%r113, [%rd182];
	prmt.b32 	%r114, %r113, %r112, 0x3340U;
	prmt.b32 	%r115, %r114, %r111, 0x5410U;
	ld.global.u8 	%r116, [%rd179];
	ld.global.u8 	%r117, [%rd176];
	prmt.b32 	%r118, %r117, %r116, 0x3340U;
	ld.global.u8 	%r119, [%rd173];
	ld.global.u8 	%r120, [%rd170];
	prmt.b32 	%r121, %r120, %r119, 0x3340U;
	prmt.b32 	%r122, %r121, %r118, 0x5410U;
	st.local.v4.b32 	[%rd5], {%r122, %r115, %r108, %r101};
	st.local.v4.b32 	[%rd4], {%r122, %r115, %r108, %r101};
	cvt.u64.u16 	%rd216, %rs17;
	and.b64  	%rd217, %rd216, 255;
	add.s64 	%rd218, %rd4, %rd217;
	ld.local.u8 	%rs244, [%rd218];
	cvt.u64.u16 	%rd219, %rs323;
	and.b64  	%rd220, %rd219, 255;
	add.s64 	%rd221, %rd4, %rd220;
	ld.local.u8 	%rs245, [%rd221];
	cvt.u64.u16 	%rd222, %rs322;
	and.b64  	%rd223, %rd222, 255;
	add.s64 	%rd224, %rd4, %rd223;
	ld.local.u8 	%rs246, [%rd224];
	cvt.u64.u16 	%rd225, %rs321;
	and.b64  	%rd226, %rd225, 255;
	add.s64 	%rd227, %rd4, %rd226;
	ld.local.u8 	%rs247, [%rd227];
	cvt.u64.u16 	%rd228, %rs320;
	and.b64  	%rd229, %rd228, 255;
	add.s64 	%rd230, %rd4, %rd229;
	ld.local.u8 	%rs248, [%rd230];
	cvt.u64.u16 	%rd231, %rs319;
	and.b64  	%rd232, %rd231, 255;
	add.s64 	%rd233, %rd4, %rd232;
	ld.local.u8 	%rs249, [%rd233];
	cvt.u64.u16 	%rd234, %rs318;
	and.b64  	%rd235, %rd234, 255;
	add.s64 	%rd236, %rd4, %rd235;
	ld.local.u8 	%rs250, [%rd236];
	cvt.u64.u16 	%rd237, %rs317;
	and.b64  	%rd238, %rd237, 255;
	add.s64 	%rd239, %rd4, %rd238;
	ld.local.u8 	%rs251, [%rd239];
	cvt.u64.u16 	%rd240, %rs316;
	and.b64  	%rd241, %rd240, 255;
	add.s64 	%rd242, %rd4, %rd241;
	ld.local.u8 	%rs252, [%rd242];
	cvt.u64.u16 	%rd243, %rs315;
	and.b64  	%rd244, %rd243, 255;
	add.s64 	%rd245, %rd4, %rd244;
	ld.local.u8 	%rs253, [%rd245];
	cvt.u64.u16 	%rd246, %rs314;
	and.b64  	%rd247, %rd246, 255;
	add.s64 	%rd248, %rd4, %rd247;
	ld.local.u8 	%rs254, [%rd248];
	cvt.u64.u16 	%rd249, %rs313;
	and.b64  	%rd250, %rd249, 255;
	add.s64 	%rd251, %rd4, %rd250;
	ld.local.u8 	%rs255, [%rd251];
	cvt.u64.u16 	%rd252, %rs312;
	and.b64  	%rd253, %rd252, 255;
	add.s64 	%rd254, %rd4, %rd253;
	ld.local.u8 	%rs256, [%rd254];
	cvt.u64.u16 	%rd255, %rs311;
	and.b64  	%rd256, %rd255, 255;
	add.s64 	%rd257, %rd4, %rd256;
	ld.local.u8 	%rs257, [%rd257];
	cvt.u64.u16 	%rd258, %rs310;
	and.b64  	%rd259, %rd258, 255;
	add.s64 	%rd260, %rd4, %rd259;
	ld.local.u8 	%rs258, [%rd260];
	cvt.u64.u16 	%rd261, %rs309;
	and.b64  	%rd262, %rd261, 255;
	add.s64 	%rd263, %rd4, %rd262;
	ld.local.u8 	%rs259, [%rd263];
	cvt.u64.u32 	%rd264, %r155;
	add.s64 	%rd265, %rd2, %rd264;
	ld.global.u8 	%rs260, [%rd265];
	xor.b16  	%rs261, %rs244, %rs260;
	ld.global.u8 	%rs262, [%rd265+1];
	xor.b16  	%rs263, %rs245, %rs262;
	ld.global.u8 	%rs264, [%rd265+2];
	xor.b16  	%rs265, %rs246, %rs264;
	ld.global.u8 	%rs266, [%rd265+3];
	xor.b16  	%rs267, %rs247, %rs266;
	ld.global.u8 	%rs268, [%rd265+4];
	xor.b16  	%rs269, %rs248, %rs268;
	ld.global.u8 	%rs270, [%rd265+5];
	xor.b16  	%rs271, %rs249, %rs270;
	ld.global.u8 	%rs272, [%rd265+6];
	xor.b16  	%rs273, %rs250, %rs272;
	ld.global.u8 	%rs274, [%rd265+7];
	xor.b16  	%rs275, %rs251, %rs274;
	ld.global.u8 	%rs276, [%rd265+8];
	xor.b16  	%rs277, %rs252, %rs276;
	ld.global.u8 	%rs278, [%rd265+9];
	xor.b16  	%rs279, %rs253, %rs278;
	ld.global.u8 	%rs280, [%rd265+10];
	xor.b16  	%rs281, %rs254, %rs280;
	ld.global.u8 	%rs282, [%rd265+11];
	xor.b16  	%rs283, %rs255, %rs282;
	ld.global.u8 	%rs284, [%rd265+12];
	xor.b16  	%rs285, %rs256, %rs284;
	ld.global.u8 	%rs286, [%rd265+13];
	xor.b16  	%rs287, %rs257, %rs286;
	ld.global.u8 	%rs288, [%rd265+14];
	xor.b16  	%rs289, %rs258, %rs288;
	ld.global.u8 	%rs290, [%rd265+15];
	xor.b16  	%rs291, %rs259, %rs290;
	cvt.u32.u16 	%r123, %rs291;
	cvt.u32.u16 	%r124, %rs289;
	prmt.b32 	%r125, %r124, %r123, 0x3340U;
	cvt.u32.u16 	%r126, %rs287;
	cvt.u32.u16 	%r127, %rs285;
	prmt.b32 	%r128, %r127, %r126, 0x3340U;
	prmt.b32 	%r129, %r128, %r125, 0x5410U;
	cvt.u32.u16 	%r130, %rs283;
	cvt.u32.u16 	%r131, %rs281;
	prmt.b32 	%r132, %r131, %r130, 0x3340U;
	cvt.u32.u16 	%r133, %rs279;
	cvt.u32.u16 	%r134, %rs277;
	prmt.b32 	%r135, %r134, %r133, 0x3340U;
	prmt.b32 	%r136, %r135, %r132, 0x5410U;
	cvt.u32.u16 	%r137, %rs275;
	cvt.u32.u16 	%r138, %rs273;
	prmt.b32 	%r139, %r138, %r137, 0x3340U;
	cvt.u32.u16 	%r140, %rs271;
	cvt.u32.u16 	%r141, %rs269;
	prmt.b32 	%r142, %r141, %r140, 0x3340U;
	prmt.b32 	%r143, %r142, %r139, 0x5410U;
	cvt.u32.u16 	%r144, %rs267;
	cvt.u32.u16 	%r145, %rs265;
	prmt.b32 	%r146, %r145, %r144, 0x3340U;
	cvt.u32.u16 	%r147, %rs263;
	cvt.u32.u16 	%r148, %rs261;
	prmt.b32 	%r149, %r148, %r147, 0x3340U;
	prmt.b32 	%r150, %r149, %r146, 0x5410U;
	st.local.v4.b32 	[%rd5], {%r150, %r143, %r136, %r129};
$L__BB0_7:
	ld.param.u64 	%rd270, [_Z11AES_EncryptPhS_iS_S_S__param_0];
	cvt.s64.s32 	%rd266, %r156;
	cvta.to.global.u64 	%rd267, %rd270;
	add.s64 	%rd268, %rd267, %rd266;
	add.s64 	%rd269, %rd6, %rd266;
	ld.local.u8 	%rs292, [%rd269];
	st.global.u8 	[%rd268], %rs292;
	add.s32 	%r156, %r156, 1;
	setp.lt.s32 	%p4, %r156, %r2;
	@%p4 bra 	$L__BB0_7;
	ret;

}
	// .globl	_Z11AES_DecryptPhS_iS_S_S_
.visible .entry _Z11AES_DecryptPhS_iS_S_S_(
	.param .u64 .ptr .align 1 _Z11AES_DecryptPhS_iS_S_S__param_0,
	.param .u64 .ptr .align 1 _Z11AES_DecryptPhS_iS_S_S__param_1,
	.param .u32 _Z11AES_DecryptPhS_iS_S_S__param_2,
	.param .u64 .ptr .align 1 _Z11AES_DecryptPhS_iS_S_S__param_3,
	.param .u64 .ptr .align 1 _Z11AES_DecryptPhS_iS_S_S__param_4,
	.param .u64 .ptr .align 1 _Z11AES_DecryptPhS_iS_S_S__param_5
)
{
	.local .align 16 .b8 	__local_depot1[16];
	.reg .b64 	%SP;
	.reg .b64 	%SPL;
	.reg .pred 	%p<3>;
	.reg .b16 	%rs<349>;
	.reg .b32 	%r<64>;
	.reg .b64 	%rd<288>;

	mov.u64 	%SPL, __local_depot1;
	ld.param.u64 	%rd11, [_Z11AES_DecryptPhS_iS_S_S__param_0];
	ld.param.u64 	%rd7, [_Z11AES_DecryptPhS_iS_S_S__param_1];
	ld.param.u32 	%r3, [_Z11AES_DecryptPhS_iS_S_S__param_2];
	ld.param.u64 	%rd9, [_Z11AES_DecryptPhS_iS_S_S__param_4];
	ld.param.u64 	%rd10, [_Z11AES_DecryptPhS_iS_S_S__param_5];
	cvta.to.global.u64 	%rd12, %rd9;
	cvta.to.global.u64 	%rd13, %rd10;
	cvta.to.global.u64 	%rd1, %rd11;
	cvta.to.global.u64 	%rd2, %rd7;
	add.u64 	%rd3, %SPL, 0;
	cvt.s64.s32 	%rd15, %r3;
	add.s64 	%rd16, %rd2, %rd15;
	ld.global.u8 	%rs65, [%rd16+-16];
	ld.global.u8 	%rs66, [%rd1];
	xor.b16  	%rs67, %rs66, %rs65;
	st.global.u8 	[%rd1], %rs67;
	ld.global.u8 	%rs68, [%rd16+-15];
	ld.global.u8 	%rs69, [%rd1+1];
	xor.b16  	%rs70, %rs69, %rs68;
	st.global.u8 	[%rd1+1], %rs70;
	ld.global.u8 	%rs71, [%rd16+-14];
	ld.global.u8 	%rs72, [%rd1+2];
	xor.b16  	%rs73, %rs72, %rs71;
	st.global.u8 	[%rd1+2], %rs73;
	ld.global.u8 	%rs74, [%rd16+-13];
	ld.global.u8 	%rs75, [%rd1+3];
	xor.b16  	%rs76, %rs75, %rs74;
	st.global.u8 	[%rd1+3], %rs76;
	ld.global.u8 	%rs77, [%rd16+-12];
	ld.global.u8 	%rs78, [%rd1+4];
	xor.b16  	%rs79, %rs78, %rs77;
	st.global.u8 	[%rd1+4], %rs79;
	ld.global.u8 	%rs80, [%rd16+-11];
	ld.global.u8 	%rs81, [%rd1+5];
	xor.b16  	%rs82, %rs81, %rs80;
	st.global.u8 	[%rd1+5], %rs82;
	ld.global.u8 	%rs83, [%rd16+-10];
	ld.global.u8 	%rs84, [%rd1+6];
	xor.b16  	%rs85, %rs84, %rs83;
	st.global.u8 	[%rd1+6], %rs85;
	ld.global.u8 	%rs86, [%rd16+-9];
	ld.global.u8 	%rs87, [%rd1+7];
	xor.b16  	%rs88, %rs87, %rs86;
	st.global.u8 	[%rd1+7], %rs88;
	ld.global.u8 	%rs89, [%rd16+-8];
	ld.global.u8 	%rs90, [%rd1+8];
	xor.b16  	%rs91, %rs90, %rs89;
	st.global.u8 	[%rd1+8], %rs91;
	ld.global.u8 	%rs92, [%rd16+-7];
	ld.global.u8 	%rs93, [%rd1+9];
	xor.b16  	%rs94, %rs93, %rs92;
	st.global.u8 	[%rd1+9], %rs94;
	ld.global.u8 	%rs95, [%rd16+-6];
	ld.global.u8 	%rs96, [%rd1+10];
	xor.b16  	%rs97, %rs96, %rs95;
	st.global.u8 	[%rd1+10], %rs97;
	ld.global.u8 	%rs98, [%rd16+-5];
	ld.global.u8 	%rs99, [%rd1+11];
	xor.b16  	%rs100, %rs99, %rs98;
	st.global.u8 	[%rd1+11], %rs100;
	ld.global.u8 	%rs101, [%rd16+-4];
	ld.global.u8 	%rs102, [%rd1+12];
	xor.b16  	%rs103, %rs102, %rs101;
	st.global.u8 	[%rd1+12], %rs103;
	ld.global.u8 	%rs104, [%rd16+-3];
	ld.global.u8 	%rs105, [%rd1+13];
	xor.b16  	%rs106, %rs105, %rs104;
	st.global.u8 	[%rd1+13], %rs106;
	ld.global.u8 	%rs107, [%rd16+-2];
	ld.global.u8 	%rs108, [%rd1+14];
	xor.b16  	%rs109, %rs108, %rs107;
	st.global.u8 	[%rd1+14], %rs109;
	ld.global.u8 	%rs110, [%rd16+-1];
	ld.global.u8 	%rs111, [%rd1+15];
	xor.b16  	%rs112, %rs111, %rs110;
	st.global.u8 	[%rd1+15], %rs112;
	cvt.u32.u16 	%r4, %rs67;
	cvt.u32.u16 	%r5, %rs70;
	prmt.b32 	%r6, %r4, %r5, 0x3340U;
	cvt.u32.u16 	%r7, %rs73;
	cvt.u32.u16 	%r8, %rs76;
	prmt.b32 	%r9, %r7, %r8, 0x3340U;
	prmt.b32 	%r10, %r6, %r9, 0x5410U;
	cvt.u32.u16 	%r11, %rs79;
	cvt.u32.u16 	%r12, %rs82;
	prmt.b32 	%r13, %r11, %r12, 0x3340U;
	cvt.u32.u16 	%r14, %rs85;
	cvt.u32.u16 	%r15, %rs88;
	prmt.b32 	%r16, %r14, %r15, 0x3340U;
	prmt.b32 	%r17, %r13, %r16, 0x5410U;
	cvt.u32.u16 	%r18, %rs91;
	cvt.u32.u16 	%r19, %rs94;
	prmt.b32 	%r20, %r18, %r19, 0x3340U;
	cvt.u32.u16 	%r21, %rs97;
	cvt.u32.u16 	%r22, %rs100;
	prmt.b32 	%r23, %r21, %r22, 0x3340U;
	prmt.b32 	%r24, %r20, %r23, 0x5410U;
	cvt.u32.u16 	%r25, %rs103;
	cvt.u32.u16 	%r26, %rs106;
	prmt.b32 	%r27, %r25, %r26, 0x3340U;
	cvt.u32.u16 	%r28, %rs109;
	cvt.u32.u16 	%r29, %rs112;
	prmt.b32 	%r30, %r28, %r29, 0x3340U;
	prmt.b32 	%r31, %r27, %r30, 0x5410U;
	st.local.v4.b32 	[%rd3], {%r10, %r17, %r24, %r31};
	ld.global.u8 	%rd17, [%rd12];
	add.s64 	%rd18, %rd3, %rd17;
	ld.local.u8 	%rs113, [%rd18];
	st.global.u8 	[%rd1], %rs113;
	ld.global.u8 	%rd19, [%rd12+1];
	add.s64 	%rd20, %rd3, %rd19;
	ld.local.u8 	%rs114, [%rd20];
	st.global.u8 	[%rd1+1], %rs114;
	ld.global.u8 	%rd21, [%rd12+2];
	add.s64 	%rd22, %rd3, %rd21;
	ld.local.u8 	%rs115, [%rd22];
	st.global.u8 	[%rd1+2], %rs115;
	ld.global.u8 	%rd23, [%rd12+3];
	add.s64 	%rd24, %rd3, %rd23;
	ld.local.u8 	%rs116, [%rd24];
	st.global.u8 	[%rd1+3], %rs116;
	ld.global.u8 	%rd25, [%rd12+4];
	add.s64 	%rd26, %rd3, %rd25;
	ld.local.u8 	%rs117, [%rd26];
	st.global.u8 	[%rd1+4], %rs117;
	ld.global.u8 	%rd27, [%rd12+5];
	add.s64 	%rd28, %rd3, %rd27;
	ld.local.u8 	%rs118, [%rd28];
	st.global.u8 	[%rd1+5], %rs118;
	ld.global.u8 	%rd29, [%rd12+6];
	add.s64 	%rd30, %rd3, %rd29;
	ld.local.u8 	%rs119, [%rd30];
	st.global.u8 	[%rd1+6], %rs119;
	ld.global.u8 	%rd31, [%rd12+7];
	add.s64 	%rd32, %rd3, %rd31;
	ld.local.u8 	%rs120, [%rd32];
	st.global.u8 	[%rd1+7], %rs120;
	ld.global.u8 	%rd33, [%rd12+8];
	add.s64 	%rd34, %rd3, %rd33;
	ld.local.u8 	%rs121, [%rd34];
	st.global.u8 	[%rd1+8], %rs121;
	ld.global.u8 	%rd35, [%rd12+9];
	add.s64 	%rd36, %rd3, %rd35;
	ld.local.u8 	%rs122, [%rd36];
	st.global.u8 	[%rd1+9], %rs122;
	ld.global.u8 	%rd37, [%rd12+10];
	add.s64 	%rd38, %rd3, %rd37;
	ld.local.u8 	%rs123, [%rd38];
	st.global.u8 	[%rd1+10], %rs123;
	ld.global.u8 	%rd39, [%rd12+11];
	add.s64 	%rd40, %rd3, %rd39;
	ld.local.u8 	%rs124, [%rd40];
	st.global.u8 	[%rd1+11], %rs124;
	ld.global.u8 	%rd41, [%rd12+12];
	add.s64 	%rd42, %rd3, %rd41;
	ld.local.u8 	%rs125, [%rd42];
	st.global.u8 	[%rd1+12], %rs125;
	ld.global.u8 	%rd43, [%rd12+13];
	add.s64 	%rd44, %rd3, %rd43;
	ld.local.u8 	%rs126, [%rd44];
	st.global.u8 	[%rd1+13], %rs126;
	ld.global.u8 	%rd45, [%rd12+14];
	add.s64 	%rd46, %rd3, %rd45;
	ld.local.u8 	%rs127, [%rd46];
	st.global.u8 	[%rd1+14], %rs127;
	ld.global.u8 	%rd47, [%rd12+15];
	add.s64 	%rd48, %rd3, %rd47;
	ld.local.u8 	%rs128, [%rd48];
	st.global.u8 	[%rd1+15], %rs128;
	cvt.u64.u16 	%rd49, %rs113;
	and.b64  	%rd50, %rd49, 255;
	add.s64 	%rd51, %rd13, %rd50;
	ld.global.u8 	%rs348, [%rd51];
	st.global.u8 	[%rd1], %rs348;
	cvt.u64.u16 	%rd52, %rs114;
	and.b64  	%rd53, %rd52, 255;
	add.s64 	%rd54, %rd13, %rd53;
	ld.global.u8 	%rs347, [%rd54];
	st.global.u8 	[%rd1+1], %rs347;
	cvt.u64.u16 	%rd55, %rs115;
	and.b64  	%rd56, %rd55, 255;
	add.s64 	%rd57, %rd13, %rd56;
	ld.global.u8 	%rs346, [%rd57];
	st.global.u8 	[%rd1+2], %rs346;
	cvt.u64.u16 	%rd58, %rs116;
	and.b64  	%rd59, %rd58, 255;
	add.s64 	%rd60, %rd13, %rd59;
	ld.global.u8 	%rs345, [%rd60];
	st.global.u8 	[%rd1+3], %rs345;
	cvt.u64.u16 	%rd61, %rs117;
	and.b64  	%rd62, %rd61, 255;
	add.s64 	%rd63, %rd13, %rd62;
	ld.global.u8 	%rs344, [%rd63];
	st.global.u8 	[%rd1+4], %rs344;
	cvt.u64.u16 	%rd64, %rs118;
	and.b64  	%rd65, %rd64, 255;
	add.s64 	%rd66, %rd13, %rd65;
	ld.global.u8 	%rs343, [%rd66];
	st.global.u8 	[%rd1+5], %rs343;
	cvt.u64.u16 	%rd67, %rs119;
	and.b64  	%rd68, %rd67, 255;
	add.s64 	%rd69, %rd13, %rd68;
	ld.global.u8 	%rs342, [%rd69];
	st.global.u8 	[%rd1+6], %rs342;
	cvt.u64.u16 	%rd70, %rs120;
	and.b64  	%rd71, %rd70, 255;
	add.s64 	%rd72, %rd13, %rd71;
	ld.global.u8 	%rs341, [%rd72];
	st.global.u8 	[%rd1+7], %rs341;
	cvt.u64.u16 	%rd73, %rs121;
	and.b64  	%rd74, %rd73, 255;
	add.s64 	%rd75, %rd13, %rd74;
	ld.global.u8 	%rs340, [%rd75];
	st.global.u8 	[%rd1+8], %rs340;
	cvt.u64.u16 	%rd76, %rs122;
	and.b64  	%rd77, %rd76, 255;
	add.s64 	%rd78, %rd13, %rd77;
	ld.global.u8 	%rs339, [%rd78];
	st.global.u8 	[%rd1+9], %rs339;
	cvt.u64.u16 	%rd79, %rs123;
	and.b64  	%rd80, %rd79, 255;
	add.s64 	%rd81, %rd13, %rd80;
	ld.global.u8 	%rs338, [%rd81];
	st.global.u8 	[%rd1+10], %rs338;
	cvt.u64.u16 	%rd82, %rs124;
	and.b64  	%rd83, %rd82, 255;
	add.s64 	%rd84, %rd13, %rd83;
	ld.global.u8 	%rs337, [%rd84];
	st.global.u8 	[%rd1+11], %rs337;
	cvt.u64.u16 	%rd85, %rs125;
	and.b64  	%rd86, %rd85, 255;
	add.s64 	%rd87, %rd13, %rd86;
	ld.global.u8 	%rs336, [%rd87];
	st.global.u8 	[%rd1+12], %rs336;
	cvt.u64.u16 	%rd88, %rs126;
	and.b64  	%rd89, %rd88, 255;
	add.s64 	%rd90, %rd13, %rd89;
	ld.global.u8 	%rs335, [%rd90];
	st.global.u8 	[%rd1+13], %rs335;
	cvt.u64.u16 	%rd91, %rs127;
	and.b64  	%rd92, %rd91, 255;
	add.s64 	%rd93, %rd13, %rd92;
	ld.global.u8 	%rs334, [%rd93];
	st.global.u8 	[%rd1+14], %rs334;
	cvt.u64.u16 	%rd94, %rs128;
	and.b64  	%rd95, %rd94, 255;
	add.s64 	%rd96, %rd13, %rd95;
	ld.global.u8 	%rs333, [%rd96];
	st.global.u8 	[%rd1+15], %rs333;
	setp.lt.s32 	%p1, %r3, 48;
	@%p1 bra 	$L__BB1_3;
	ld.param.u32 	%r63, [_Z11AES_DecryptPhS_iS_S_S__param_2];
	add.s32 	%r32, %r63, -32;
	cvt.u64.u32 	%rd97, %r32;
	add.s64 	%rd98, %rd97, %rd2;
	add.s64 	%rd287, %rd98, 7;
$L__BB1_2:
	ld.param.u64 	%rd286, [_Z11AES_DecryptPhS_iS_S_S__param_5];
	ld.param.u64 	%rd285, [_Z11AES_DecryptPhS_iS_S_S__param_4];
	ld.param.u64 	%rd284, [_Z11AES_DecryptPhS_iS_S_S__param_3];
	ld.global.u8 	%rs129, [%rd287+-7];
	xor.b16  	%rs130, %rs348, %rs129;
	st.global.u8 	[%rd1], %rs130;
	ld.global.u8 	%rs131, [%rd287+-6];
	xor.b16  	%rs132, %rs347, %rs131;
	st.global.u8 	[%rd1+1], %rs132;
	ld.global.u8 	%rs133, [%rd287+-5];
	xor.b16  	%rs134, %rs346, %rs133;
	st.global.u8 	[%rd1+2], %rs134;
	ld.global.u8 	%rs135, [%rd287+-4];
	xor.b16  	%rs136, %rs345, %rs135;
	st.global.u8 	[%rd1+3], %rs136;
	ld.global.u8 	%rs137, [%rd287+-3];
	xor.b16  	%rs138, %rs344, %rs137;
	st.global.u8 	[%rd1+4], %rs138;
	ld.global.u8 	%rs139, [%rd287+-2];
	xor.b16  	%rs140, %rs343, %rs139;
	st.global.u8 	[%rd1+5], %rs140;
	ld.global.u8 	%rs141, [%rd287+-1];
	xor.b16  	%rs142, %rs342, %rs141;
	st.global.u8 	[%rd1+6], %rs142;
	ld.global.u8 	%rs143, [%rd287];
	xor.b16  	%rs144, %rs341, %rs143;
	st.global.u8 	[%rd1+7], %rs144;
	ld.global.u8 	%rs145, [%rd287+1];
	xor.b16  	%rs146, %rs340, %rs145;
	st.global.u8 	[%rd1+8], %rs146;
	ld.global.u8 	%rs147, [%rd287+2];
	xor.b16  	%rs148, %rs339, %rs147;
	st.global.u8 	[%rd1+9], %rs148;
	ld.global.u8 	%rs149, [%rd287+3];
	xor.b16  	%rs150, %rs338, %rs149;
	st.global.u8 	[%rd1+10], %rs150;
	ld.global.u8 	%rs151, [%rd287+4];
	xor.b16  	%rs152, %rs337, %rs151;
	st.global.u8 	[%rd1+11], %rs152;
	ld.global.u8 	%rs153, [%rd287+5];
	xor.b16  	%rs154, %rs336, %rs153;
	st.global.u8 	[%rd1+12], %rs154;
	ld.global.u8 	%rs155, [%rd287+6];
	xor.b16  	%rs156, %rs335, %rs155;
	st.global.u8 	[%rd1+13], %rs156;
	ld.global.u8 	%rs157, [%rd287+7];
	xor.b16  	%rs158, %rs334, %rs157;
	st.global.u8 	[%rd1+14], %rs158;
	ld.global.u8 	%rs159, [%rd287+8];
	xor.b16  	%rs160, %rs333, %rs159;
	st.global.u8 	[%rd1+15], %rs160;
	xor.b16  	%rs161, %rs132, %rs130;
	xor.b16  	%rs162, %rs161, %rs134;
	xor.b16  	%rs163, %rs162, %rs136;
	cvt.u64.u16 	%rd99, %rs163;
	and.b64  	%rd100, %rd99, 255;
	cvta.to.global.u64 	%rd101, %rd284;
	add.s64 	%rd102, %rd101, %rd100;
	ld.global.u8 	%rs164, [%rd102];
	xor.b16  	%rs165, %rs134, %rs130;
	xor.b16  	%rs166, %rs165, %rs164;
	cvt.u64.u16 	%rd103, %rs166;
	and.b64  	%rd104, %rd103, 255;
	add.s64 	%rd105, %rd101, %rd104;
	ld.global.u8 	%rd106, [%rd105];
	add.s64 	%rd107, %rd101, %rd106;
	ld.global.u8 	%rs167, [%rd107];
	xor.b16  	%rs168, %rs167, %rs163;
	xor.b16  	%rs169, %rs136, %rs132;
	xor.b16  	%rs170, %rs169, %rs164;
	cvt.u64.u16 	%rd108, %rs170;
	and.b64  	%rd109, %rd108, 255;
	add.s64 	%rd110, %rd101, %rd109;
	ld.global.u8 	%rd111, [%rd110];
	add.s64 	%rd112, %rd101, %rd111;
	ld.global.u8 	%rs171, [%rd112];
	xor.b16  	%rs172, %rs171, %rs163;
	cvt.u64.u16 	%rd113, %rs161;
	and.b64  	%rd114, %rd113, 255;
	add.s64 	%rd115, %rd101, %rd114;
	ld.global.u8 	%rs173, [%rd115];
	xor.b16  	%rs174, %rs173, %rs130;
	xor.b16  	%rs175, %rs174, %rs168;
	st.global.u8 	[%rd1], %rs175;
	xor.b16  	%rs176, %rs134, %rs132;
	cvt.u64.u16 	%rd116, %rs176;
	and.b64  	%rd117, %rd116, 255;
	add.s64 	%rd118, %rd101, %rd117;
	ld.global.u8 	%rs177, [%rd118];
	xor.b16  	%rs178, %rs177, %rs132;
	xor.b16  	%rs179, %rs178, %rs172;
	st.global.u8 	[%rd1+1], %rs179;
	xor.b16  	%rs180, %rs136, %rs134;
	cvt.u64.u16 	%rd119, %rs180;
	and.b64  	%rd120, %rd119, 255;
	add.s64 	%rd121, %rd101, %rd120;
	ld.global.u8 	%rs181, [%rd121];
	xor.b16  	%rs182, %rs181, %rs134;
	xor.b16  	%rs183, %rs182, %rs168;
	st.global.u8 	[%rd1+2], %rs183;
	xor.b16  	%rs184, %rs136, %rs130;
	cvt.u64.u16 	%rd122, %rs184;
	and.b64  	%rd123, %rd122, 255;
	add.s64 	%rd124, %rd101, %rd123;
	ld.global.u8 	%rs185, [%rd124];
	xor.b16  	%rs186, %rs185, %rs136;
	xor.b16  	%rs187, %rs186, %rs172;
	st.global.u8 	[%rd1+3], %rs187;
	xor.b16  	%rs188, %rs140, %rs138;
	xor.b16  	%rs189, %rs188, %rs142;
	xor.b16  	%rs190, %rs189, %rs144;
	cvt.u64.u16 	%rd125, %rs190;
	and.b64  	%rd126, %rd125, 255;
	add.s64 	%rd127, %rd101, %rd126;
	ld.global.u8 	%rs191, [%rd127];
	xor.b16  	%rs192, %rs142, %rs138;
	xor.b16  	%rs193, %rs192, %rs191;
	cvt.u64.u16 	%rd128, %rs193;
	and.b64  	%rd129, %rd128, 255;
	add.s64 	%rd130, %rd101, %rd129;
	ld.global.u8 	%rd131, [%rd130];
	add.s64 	%rd132, %rd101, %rd131;
	ld.global.u8 	%rs194, [%rd132];
	xor.b16  	%rs195, %rs194, %rs190;
	xor.b16  	%rs196, %rs144, %rs140;
	xor.b16  	%rs197, %rs196, %rs191;
	cvt.u64.u16 	%rd133, %rs197;
	and.b64  	%rd134, %rd133, 255;
	add.s64 	%rd135, %rd101, %rd134;
	ld.global.u8 	%rd136, [%rd135];
	add.s64 	%rd137, %rd101, %rd136;
	ld.global.u8 	%rs198, [%rd137];
	xor.b16  	%rs199, %rs198, %rs190;
	cvt.u64.u16 	%rd138, %rs188;
	and.b64  	%rd139, %rd138, 255;
	add.s64 	%rd140, %rd101, %rd139;
	ld.global.u8 	%rs200, [%rd140];
	xor.b16  	%rs201, %rs200, %rs138;
	xor.b16  	%rs202, %rs201, %rs195;
	st.global.u8 	[%rd1+4], %rs202;
	xor.b16  	%rs203, %rs142, %rs140;
	cvt.u64.u16 	%rd141, %rs203;
	and.b64  	%rd142, %rd141, 255;
	add.s64 	%rd143, %rd101, %rd142;
	ld.global.u8 	%rs204, [%rd143];
	xor.b16  	%rs205, %rs204, %rs140;
	xor.b16  	%rs206, %rs205, %rs199;
	st.global.u8 	[%rd1+5], %rs206;
	xor.b16  	%rs207, %rs144, %rs142;
	cvt.u64.u16 	%rd144, %rs207;
	and.b64  	%rd145, %rd144, 255;
	add.s64 	%rd146, %rd101, %rd145;
	ld.global.u8 	%rs208, [%rd146];
	xor.b16  	%rs209, %rs208, %rs142;
	xor.b16  	%rs210, %rs209, %rs195;
	st.global.u8 	[%rd1+6], %rs210;
	xor.b16  	%rs211, %rs144, %rs138;
	cvt.u64.u16 	%rd147, %rs211;
	and.b64  	%rd148, %rd147, 255;
	add.s64 	%rd149, %rd101, %rd148;
	ld.global.u8 	%rs212, [%rd149];
	xor.b16  	%rs213, %rs212, %rs144;
	xor.b16  	%rs214, %rs213, %rs199;
	st.global.u8 	[%rd1+7], %rs214;
	xor.b16  	%rs215, %rs148, %rs146;
	xor.b16  	%rs216, %rs215, %rs150;
	xor.b16  	%rs217, %rs216, %rs152;
	cvt.u64.u16 	%rd150, %rs217;
	and.b64  	%rd151, %rd150, 255;
	add.s64 	%rd152, %rd101, %rd151;
	ld.global.u8 	%rs218, [%rd152];
	xor.b16  	%rs219, %rs150, %rs146;
	xor.b16  	%rs220, %rs219, %rs218;
	cvt.u64.u16 	%rd153, %rs220;
	and.b64  	%rd154, %rd153, 255;
	add.s64 	%rd155, %rd101, %rd154;
	ld.global.u8 	%rd156, [%rd155];
	add.s64 	%rd157, %rd101, %rd156;
	ld.global.u8 	%rs221, [%rd157];
	xor.b16  	%rs222, %rs221, %rs217;
	xor.b16  	%rs223, %rs152, %rs148;
	xor.b16  	%rs224, %rs223, %rs218;
	cvt.u64.u16 	%rd158, %rs224;
	and.b64  	%rd159, %rd158, 255;
	add.s64 	%rd160, %rd101, %rd159;
	ld.global.u8 	%rd161, [%rd160];
	add.s64 	%rd162, %rd101, %rd161;
	ld.global.u8 	%rs225, [%rd162];
	xor.b16  	%rs226, %rs225, %rs217;
	cvt.u64.u16 	%rd163, %rs215;
	and.b64  	%rd164, %rd163, 255;
	add.s64 	%rd165, %rd101, %rd164;
	ld.global.u8 	%rs227, [%rd165];
	xor.b16  	%rs228, %rs227, %rs146;
	xor.b16  	%rs229, %rs228, %rs222;
	st.global.u8 	[%rd1+8], %rs229;
	xor.b16  	%rs230, %rs150, %rs148;
	cvt.u64.u16 	%rd166, %rs230;
	and.b64  	%rd167, %rd166, 255;
	add.s64 	%rd168, %rd101, %rd167;
	ld.global.u8 	%rs231, [%rd168];
	xor.b16  	%rs232, %rs231, %rs148;
	xor.b16  	%rs233, %rs232, %rs226;
	st.global.u8 	[%rd1+9], %rs233;
	xor.b16  	%rs234, %rs152, %rs150;
	cvt.u64.u16 	%rd169, %rs234;
	and.b64  	%rd170, %rd169, 255;
	add.s64 	%rd171, %rd101, %rd170;
	ld.global.u8 	%rs235, [%rd171];
	xor.b16  	%rs236, %rs235, %rs150;
	xor.b16  	%rs237, %rs236, %rs222;
	st.global.u8 	[%rd1+10], %rs237;
	xor.b16  	%rs238, %rs152, %rs146;
	cvt.u64.u16 	%rd172, %rs238;
	and.b64  	%rd173, %rd172, 255;
	add.s64 	%rd174, %rd101, %rd173;
	ld.global.u8 	%rs239, [%rd174];
	xor.b16  	%rs240, %rs239, %rs152;
	xor.b16  	%rs241, %rs240, %rs226;
	st.global.u8 	[%rd1+11], %rs241;
	xor.b16  	%rs242, %rs156, %rs154;
	xor.b16  	%rs243, %rs242, %rs158;
	xor.b16  	%rs244, %rs243, %rs160;
	cvt.u64.u16 	%rd175, %rs244;
	and.b64  	%rd176, %rd175, 255;
	add.s64 	%rd177, %rd101, %rd176;
	ld.global.u8 	%rs245, [%rd177];
	xor.b16  	%rs246, %rs158, %rs154;
	xor.b16  	%rs247, %rs246, %rs245;
	cvt.u64.u16 	%rd178, %rs247;
	and.b64  	%rd179, %rd178, 255;
	add.s64 	%rd180, %rd101, %rd179;
	ld.global.u8 	%rd181, [%rd180];
	add.s64 	%rd182, %rd101, %rd181;
	ld.global.u8 	%rs248, [%rd182];
	xor.b16  	%rs249, %rs248, %rs244;
	xor.b16  	%rs250, %rs160, %rs156;
	xor.b16  	%rs251, %rs250, %rs245;
	cvt.u64.u16 	%rd183, %rs251;
	and.b64  	%rd184, %rd183, 255;
	add.s64 	%rd185, %rd101, %rd184;
	ld.global.u8 	%rd186, [%rd185];
	add.s64 	%rd187, %rd101, %rd186;
	ld.global.u8 	%rs252, [%rd187];
	xor.b16  	%rs253, %rs252, %rs244;
	cvt.u64.u16 	%rd188, %rs242;
	and.b64  	%rd189, %rd188, 255;
	add.s64 	%rd190, %rd101, %rd189;
	ld.global.u8 	%rs254, [%rd190];
	xor.b16  	%rs255, %rs254, %rs154;
	xor.b16  	%rs256, %rs255, %rs249;
	st.global.u8 	[%rd1+12], %rs256;
	xor.b16  	%rs257, %rs158, %rs156;
	cvt.u64.u16 	%rd191, %rs257;
	and.b64  	%rd192, %rd191, 255;
	add.s64 	%rd193, %rd101, %rd192;
	ld.global.u8 	%rs258, [%rd193];
	xor.b16  	%rs259, %rs258, %rs156;
	xor.b16  	%rs260, %rs259, %rs253;
	st.global.u8 	[%rd1+13], %rs260;
	xor.b16  	%rs261, %rs160, %rs158;
	cvt.u64.u16 	%rd194, %rs261;
	and.b64  	%rd195, %rd194, 255;
	add.s64 	%rd196, %rd101, %rd195;
	ld.global.u8 	%rs262, [%rd196];
	xor.b16  	%rs263, %rs262, %rs158;
	xor.b16  	%rs264, %rs263, %rs249;
	st.global.u8 	[%rd1+14], %rs264;
	xor.b16  	%rs265, %rs160, %rs154;
	cvt.u64.u16 	%rd197, %rs265;
	and.b64  	%rd198, %rd197, 255;
	add.s64 	%rd199, %rd101, %rd198;
	ld.global.u8 	%rs266, [%rd199];
	xor.b16  	%rs267, %rs266, %rs160;
	xor.b16  	%rs268, %rs267, %rs253;
	st.global.u8 	[%rd1+15], %rs268;
	cvt.u32.u16 	%r33, %rs175;
	cvt.u32.u16 	%r34, %rs179;
	prmt.b32 	%r35, %r33, %r34, 0x3340U;
	cvt.u32.u16 	%r36, %rs183;
	cvt.u32.u16 	%r37, %rs187;
	prmt.b32 	%r38, %r36, %r37, 0x3340U;
	prmt.b32 	%r39, %r35, %r38, 0x5410U;
	cvt.u32.u16 	%r40, %rs202;
	cvt.u32.u16 	%r41, %rs206;
	prmt.b32 	%r42, %r40, %r41, 0x3340U;
	cvt.u32.u16 	%r43, %rs210;
	cvt.u32.u16 	%r44, %rs214;
	prmt.b32 	%r45, %r43, %r44, 0x3340U;
	prmt.b32 	%r46, %r42, %r45, 0x5410U;
	cvt.u32.u16 	%r47, %rs229;
	cvt.u32.u16 	%r48, %rs233;
	prmt.b32 	%r49, %r47, %r48, 0x3340U;
	cvt.u32.u16 	%r50, %rs237;
	cvt.u32.u16 	%r51, %rs241;
	prmt.b32 	%r52, %r50, %r51, 0x3340U;
	prmt.b32 	%r53, %r49, %r52, 0x5410U;
	cvt.u32.u16 	%r54, %rs256;
	cvt.u32.u16 	%r55, %rs260;
	prmt.b32 	%r56, %r54, %r55, 0x3340U;
	cvt.u32.u16 	%r57, %rs264;
	cvt.u32.u16 	%r58, %rs268;
	prmt.b32 	%r59, %r57, %r58, 0x3340U;
	prmt.b32 	%r60, %r56, %r59, 0x5410U;
	st.local.v4.b32 	[%rd3], {%r39, %r46, %r53, %r60};
	cvta.to.global.u64 	%rd200, %rd285;
	ld.global.u8 	%rd201, [%rd200];
	add.s64 	%rd202, %rd3, %rd201;
	ld.local.u8 	%rs269, [%rd202];
	st.global.u8 	[%rd1], %rs269;
	ld.global.u8 	%rd203, [%rd200+1];
	add.s64 	%rd204, %rd3, %rd203;
	ld.local.u8 	%rs270, [%rd204];
	st.global.u8 	[%rd1+1], %rs270;
	ld.global.u8 	%rd205, [%rd200+2];
	add.s64 	%rd206, %rd3, %rd205;
	ld.local.u8 	%rs271, [%rd206];
	st.global.u8 	[%rd1+2], %rs271;
	ld.global.u8 	%rd207, [%rd200+3];
	add.s64 	%rd208, %rd3, %rd207;
	ld.local.u8 	%rs272, [%rd208];
	st.global.u8 	[%rd1+3], %rs272;
	ld.global.u8 	%rd209, [%rd200+4];
	add.s64 	%rd210, %rd3, %rd209;
	ld.local.u8 	%rs273, [%rd210];
	st.global.u8 	[%rd1+4], %rs273;
	ld.global.u8 	%rd211, [%rd200+5];
	add.s64 	%rd212, %rd3, %rd211;
	ld.local.u8 	%rs274, [%rd212];
	st.global.u8 	[%rd1+5], %rs274;
	ld.global.u8 	%rd213, [%rd200+6];
	add.s64 	%rd214, %rd3, %rd213;
	ld.local.u8 	%rs275, [%rd214];
	st.global.u8 	[%rd1+6], %rs275;
	ld.global.u8 	%rd215, [%rd200+7];
	add.s64 	%rd216, %rd3, %rd215;
	ld.local.u8 	%rs276, [%rd216];
	st.global.u8 	[%rd1+7], %rs276;
	ld.global.u8 	%rd217, [%rd200+8];
	add.s64 	%rd218, %rd3, %rd217;
	ld.local.u8 	%rs277, [%rd218];
	st.global.u8 	[%rd1+8], %rs277;
	ld.global.u8 	%rd219, [%rd200+9];
	add.s64 	%rd220, %rd3, %rd219;
	ld.local.u8 	%rs278, [%rd220];
	st.global.u8 	[%rd1+9], %rs278;
	ld.global.u8 	%rd221, [%rd200+10];
	add.s64 	%rd222, %rd3, %rd221;
	ld.local.u8 	%rs279, [%rd222];
	st.global.u8 	[%rd1+10], %rs279;
	ld.global.u8 	%rd223, [%rd200+11];
	add.s64 	%rd224, %rd3, %rd223;
	ld.local.u8 	%rs280, [%rd224];
	st.global.u8 	[%rd1+11], %rs280;
	ld.global.u8 	%rd225, [%rd200+12];
	add.s64 	%rd226, %rd3, %rd225;
	ld.local.u8 	%rs281, [%rd226];
	st.global.u8 	[%rd1+12], %rs281;
	ld.global.u8 	%rd227, [%rd200+13];
	add.s64 	%rd228, %rd3, %rd227;
	ld.local.u8 	%rs282, [%rd228];
	st.global.u8 	[%rd1+13], %rs282;
	ld.global.u8 	%rd229, [%rd200+14];
	add.s64 	%rd230, %rd3, %rd229;
	ld.local.u8 	%rs283, [%rd230];
	st.global.u8 	[%rd1+14], %rs283;
	ld.global.u8 	%rd231, [%rd200+15];
	add.s64 	%rd232, %rd3, %rd231;
	ld.local.u8 	%rs284, [%rd232];
	st.global.u8 	[%rd1+15], %rs284;
	cvt.u64.u16 	%rd233, %rs269;
	and.b64  	%rd234, %rd233, 255;
	cvta.to.global.u64 	%rd235, %rd286;
	add.s64 	%rd236, %rd235, %rd234;
	ld.global.u8 	%rs348, [%rd236];
	st.global.u8 	[%rd1], %rs348;
	cvt.u64.u16 	%rd237, %rs270;
	and.b64  	%rd238, %rd237, 255;
	add.s64 	%rd239, %rd235, %rd238;
	ld.global.u8 	%rs347, [%rd239];
	st.global.u8 	[%rd1+1], %rs347;
	cvt.u64.u16 	%rd240, %rs271;
	and.b64  	%rd241, %rd240, 255;
	add.s64 	%rd242, %rd235, %rd241;
	ld.global.u8 	%rs346, [%rd242];
	st.global.u8 	[%rd1+2], %rs346;
	cvt.u64.u16 	%rd243, %rs272;
	and.b64  	%rd244, %rd243, 255;
	add.s64 	%rd245, %rd235, %rd244;
	ld.global.u8 	%rs345, [%rd245];
	st.global.u8 	[%rd1+3], %rs345;
	cvt.u64.u16 	%rd246, %rs273;
	and.b64  	%rd247, %rd246, 255;
	add.s64 	%rd248, %rd235, %rd247;
	ld.global.u8 	%rs344, [%rd248];
	st.global.u8 	[%rd1+4], %rs344;
	cvt.u64.u16 	%rd249, %rs274;
	and.b64  	%rd250, %rd249, 255;
	add.s64 	%rd251, %rd235, %rd250;
	ld.global.u8 	%rs343, [%rd251];
	st.global.u8 	[%rd1+5], %rs343;
	cvt.u64.u16 	%rd252, %rs275;
	and.b64  	%rd253, %rd252, 255;
	add.s64 	%rd254, %rd235, %rd253;
	ld.global.u8 	%rs342, [%rd254];
	st.global.u8 	[%rd1+6], %rs342;
	cvt.u64.u16 	%rd255, %rs276;
	and.b64  	%rd256, %rd255, 255;
	add.s64 	%rd257, %rd235, %rd256;
	ld.global.u8 	%rs341, [%rd257];
	st.global.u8 	[%rd1+7], %rs341;
	cvt.u64.u16 	%rd258, %rs277;
	and.b64  	%rd259, %rd258, 255;
	add.s64 	%rd260, %rd235, %rd259;
	ld.global.u8 	%rs340, [%rd260];
	st.global.u8 	[%rd1+8], %rs340;
	cvt.u64.u16 	%rd261, %rs278;
	and.b64  	%rd262, %rd261, 255;
	add.s64 	%rd263, %rd235, %rd262;
	ld.global.u8 	%rs339, [%rd263];
	st.global.u8 	[%rd1+9], %rs339;
	cvt.u64.u16 	%rd264, %rs279;
	and.b64  	%rd265, %rd264, 255;
	add.s64 	%rd266, %rd235, %rd265;
	ld.global.u8 	%rs338, [%rd266];
	st.global.u8 	[%rd1+10], %rs338;
	cvt.u64.u16 	%rd267, %rs280;
	and.b64  	%rd268, %rd267, 255;
	add.s64 	%rd269, %rd235, %rd268;
	ld.global.u8 	%rs337, [%rd269];
	st.global.u8 	[%rd1+11], %rs337;
	cvt.u64.u16 	%rd270, %rs281;
	and.b64  	%rd271, %rd270, 255;
	add.s64 	%rd272, %rd235, %rd271;
	ld.global.u8 	%rs336, [%rd272];
	st.global.u8 	[%rd1+12], %rs336;
	cvt.u64.u16 	%rd273, %rs282;
	and.b64  	%rd274, %rd273, 255;
	add.s64 	%rd275, %rd235, %rd274;
	ld.global.u8 	%rs335, [%rd275];
	st.global.u8 	[%rd1+13], %rs335;
	cvt.u64.u16 	%rd276, %rs283;
	and.b64  	%rd277, %rd276, 255;
	add.s64 	%rd278, %rd235, %rd277;
	ld.global.u8 	%rs334, [%rd278];
	st.global.u8 	[%rd1+14], %rs334;
	cvt.u64.u16 	%rd279, %rs284;
	and.b64  	%rd280, %rd279, 255;
	add.s64 	%rd281, %rd235, %rd280;
	ld.global.u8 	%rs333, [%rd281];
	st.global.u8 	[%rd1+15], %rs333;
	add.s32 	%r2, %r63, -16;
	add.s32 	%r61, %r63, -32;
	add.s64 	%rd287, %rd287, -16;
	setp.gt.u32 	%p2, %r61, 31;
	mov.u32 	%r63, %r2;
	@%p2 bra 	$L__BB1_2;
$L__BB1_3:
	ld.param.u64 	%rd283, [_Z11AES_DecryptPhS_iS_S_S__param_1];
	cvta.to.global.u64 	%rd282, %rd283;
	ld.global.u8 	%rs285, [%rd282];
	xor.b16  	%rs286, %rs348, %rs285;
	st.global.u8 	[%rd1], %rs286;
	ld.global.u8 	%rs287, [%rd282+1];
	xor.b16  	%rs288, %rs347, %rs287;
	st.global.u8 	[%rd1+1], %rs288;
	ld.global.u8 	%rs289, [%rd282+2];
	xor.b16  	%rs290, %rs346, %rs289;
	st.global.u8 	[%rd1+2], %rs290;
	ld.global.u8 	%rs291, [%rd282+3];
	xor.b16  	%rs292, %rs345, %rs291;
	st.global.u8 	[%rd1+3], %rs292;
	ld.global.u8 	%rs293, [%rd282+4];
	xor.b16  	%rs294, %rs344, %rs293;
	st.global.u8 	[%rd1+4], %rs294;
	ld.global.u8 	%rs295, [%rd282+5];
	xor.b16  	%rs296, %rs343, %rs295;
	st.global.u8 	[%rd1+5], %rs296;
	ld.global.u8 	%rs297, [%rd282+6];
	xor.b16  	%rs298, %rs342, %rs297;
	st.global.u8 	[%rd1+6], %rs298;
	ld.global.u8 	%rs299, [%rd282+7];
	xor.b16  	%rs300, %rs341, %rs299;
	st.global.u8 	[%rd1+7], %rs300;
	ld.global.u8 	%rs301, [%rd282+8];
	xor.b16  	%rs302, %rs340, %rs301;
	st.global.u8 	[%rd1+8], %rs302;
	ld.global.u8 	%rs303, [%rd282+9];
	xor.b16  	%rs304, %rs339, %rs303;
	st.global.u8 	[%rd1+9], %rs304;
	ld.global.u8 	%rs305, [%rd282+10];
	xor.b16  	%rs306, %rs338, %rs305;
	st.global.u8 	[%rd1+10], %rs306;
	ld.global.u8 	%rs307, [%rd282+11];
	xor.b16  	%rs308, %rs337, %rs307;
	st.global.u8 	[%rd1+11], %rs308;
	ld.global.u8 	%rs309, [%rd282+12];
	xor.b16  	%rs310, %rs336, %rs309;
	st.global.u8 	[%rd1+12], %rs310;
	ld.global.u8 	%rs311, [%rd282+13];
	xor.b16  	%rs312, %rs335, %rs311;
	st.global.u8 	[%rd1+13], %rs312;
	ld.global.u8 	%rs313, [%rd282+14];
	xor.b16  	%rs314, %rs334, %rs313;
	st.global.u8 	[%rd1+14], %rs314;
	ld.global.u8 	%rs315, [%rd282+15];
	xor.b16  	%rs316, %rs333, %rs315;
	st.global.u8 	[%rd1+15], %rs316;
	ret;

}


// ===== COMPILED SASS (sm_100) =====

	.target	sm_100

	.elftype	@"ET_EXEC"


//--------------------- .note.nv.tkinfo           --------------------------
	.section	.note.nv.tkinfo,"",@"SHT_NOTE"
	.sectionflags	@"SHF_NOTE_NV_TKINFO"
	.tkinfo
        /*0018*/ 	.word	0x00000002
        /*0030*/ 	.string	""
        /*0030*/ 	.string	"ptxas"
        /*0030*/ 	.string	"Cuda compilation tools, release 13.0, V13.0.88"
        /*0030*/ 	.string	"Build cuda_13.0.r13.0/compiler.36424714_0"
        /*0030*/ 	.string	"-arch sm_100 -m 64 "



//--------------------- .note.nv.cuinfo           --------------------------
	.section	.note.nv.cuinfo,"",@"SHT_NOTE"
	.sectionflags	@"SHF_NOTE_NV_CUINFO"
        /*0018*/ 	.short	0x0002
        /*001a*/ 	.short	0x0064
        /*001c*/ 	.short	0x0082
	.zero		2


//--------------------- .nv.info                  --------------------------
	.section	.nv.info,"",@"SHT_CUDA_INFO"
	.align	4


	//----- nvinfo : EIATTR_REGCOUNT
	.align		4
        /*0000*/ 	.byte	0x04, 0x2f
        /*0002*/ 	.short	(.L_1 - .L_0)
	.align		4
.L_0:
        /*0004*/ 	.word	index@(_Z11AES_EncryptPhS_iS_S_S_)
        /*0008*/ 	.word	0x00000030


	//----- nvinfo : EIATTR_FRAME_SIZE
	.align		4
.L_1:
        /*000c*/ 	.byte	0x04, 0x11
        /*000e*/ 	.short	(.L_3 - .L_2)
	.align		4
.L_2:
        /*0010*/ 	.word	index@(_Z11AES_EncryptPhS_iS_S_S_)
        /*0014*/ 	.word	0x00000020


	//----- nvinfo : EIATTR_REGCOUNT
	.align		4
.L_3:
        /*0018*/ 	.byte	0x04, 0x2f
        /*001a*/ 	.short	(.L_5 - .L_4)
	.align		4
.L_4:
        /*001c*/ 	.word	index@(_Z11AES_DecryptPhS_iS_S_S_)
        /*0020*/ 	.word	0x00000020


	//----- nvinfo : EIATTR_FRAME_SIZE
	.align		4
.L_5:
        /*0024*/ 	.byte	0x04, 0x11
        /*0026*/ 	.short	(.L_7 - .L_6)
	.align		4
.L_6:
        /*0028*/ 	.word	index@(_Z11AES_DecryptPhS_iS_S_S_)
        /*002c*/ 	.word	0x00000010


	//----- nvinfo : EIATTR_MIN_STACK_SIZE
	.align		4
.L_7:
        /*0030*/ 	.byte	0x04, 0x12
        /*0032*/ 	.short	(.L_9 - .L_8)
	.align		4
.L_8:
        /*0034*/ 	.word	index@(_Z11AES_DecryptPhS_iS_S_S_)
        /*0038*/ 	.word	0x00000010


	//----- nvinfo : EIATTR_MIN_STACK_SIZE
	.align		4
.L_9:
        /*003c*/ 	.byte	0x04, 0x12
        /*003e*/ 	.short	(.L_11 - .L_10)
	.align		4
.L_10:
        /*0040*/ 	.word	index@(_Z11AES_EncryptPhS_iS_S_S_)
        /*0044*/ 	.word	0x00000020
.L_11:


//--------------------- .nv.compat                --------------------------
	.section	.nv.compat,"",@"SHT_CUDA_COMPAT_INFO"
	.align	4
        /*0000*/ 	.byte	0x02, 0x09, 0x00, 0x00, 0x02, 0x02, 0x01, 0x00, 0x02, 0x05, 0x05, 0x00, 0x03, 0x07, 0x01, 0x01
        /*0010*/ 	.byte	0x02, 0x03, 0x00, 0x00, 0x02, 0x06, 0x01, 0x00, 0x04, 0x0b, 0x08, 0x00, 0x09, 0x00, 0x00, 0x00
        /*0020*/ 	.byte	0x00, 0x00, 0x00, 0x00


//--------------------- .nv.info._Z11AES_DecryptPhS_iS_S_S_ --------------------------
	.section	.nv.info._Z11AES_DecryptPhS_iS_S_S_,"",@"SHT_CUDA_INFO"
	.sectionflags	@""
	.align	4


	//----- nvinfo : EIATTR_CUDA_API_VERSION
	.align		4
        /*0000*/ 	.byte	0x04, 0x37
        /*0002*/ 	.short	(.L_13 - .L_12)
.L_12:
        /*0004*/ 	.word	0x00000082


	//----- nvinfo : EIATTR_KPARAM_INFO
	.align		4
.L_13:
        /*0008*/ 	.byte	0x04, 0x17
        /*000a*/ 	.short	(.L_15 - .L_14)
.L_14:
        /*000c*/ 	.word	0x00000000
        /*0010*/ 	.short	0x0005
        /*0012*/ 	.short	0x0028
        /*0014*/ 	.byte	0x00, 0xf5, 0x21, 0x00


	//----- nvinfo : EIATTR_KPARAM_INFO
	.align		4
.L_15:
        /*0018*/ 	.byte	0x04, 0x17
        /*001a*/ 	.short	(.L_17 - .L_16)
.L_16:
        /*001c*/ 	.word	0x00000000
        /*0020*/ 	.short	0x0004
        /*0022*/ 	.short	0x0020
        /*0024*/ 	.byte	0x00, 0xf5, 0x21, 0x00


	//----- nvinfo : EIATTR_KPARAM_INFO
	.align		4
.L_17:
        /*0028*/ 	.byte	0x04, 0x17
        /*002a*/ 	.short	(.L_19 - .L_18)
.L_18:
        /*002c*/ 	.word	0x00000000
        /*0030*/ 	.short	0x0003
        /*0032*/ 	.short	0x0018
        /*0034*/ 	.byte	0x00, 0xf5, 0x21, 0x00


	//----- nvinfo : EIATTR_KPARAM_INFO
	.align		4
.L_19:
        /*0038*/ 	.byte	0x04, 0x17
        /*003a*/ 	.short	(.L_21 - .L_20)
.L_20:
        /*003c*/ 	.word	0x00000000
        /*0040*/ 	.short	0x0002
        /*0042*/ 	.short	0x0010
        /*0044*/ 	.byte	0x00, 0xf0, 0x11, 0x00


	//----- nvinfo : EIATTR_KPARAM_INFO
	.align		4
.L_21:
        /*0048*/ 	.byte	0x04, 0x17
        /*004a*/ 	.short	(.L_23 - .L_22)
.L_22:
        /*004c*/ 	.word	0x00000000
        /*0050*/ 	.short	0x0001
        /*0052*/ 	.short	0x0008
        /*0054*/ 	.byte	0x00, 0xf5, 0x21, 0x00


	//----- nvinfo : EIATTR_KPARAM_INFO
	.align		4
.L_23:
        /*0058*/ 	.byte	0x04, 0x17
        /*005a*/ 	.short	(.L_25 - .L_24)
.L_24:
        /*005c*/ 	.word	0x00000000
        /*0060*/ 	.short	0x0000
        /*0062*/ 	.short	0x0000
        /*0064*/ 	.byte	0x00, 0xf5, 0x21, 0x00


	//----- nvinfo : EIATTR_SPARSE_MMA_MASK
	.align		4
.L_25:
        /*0068*/ 	.byte	0x03, 0x50
        /*006a*/ 	.short	0x0000


	//----- nvinfo : EIATTR_MAXREG_COUNT
	.align		4
        /*006c*/ 	.byte	0x03, 0x1b
        /*006e*/ 	.short	0x00ff


	//----- nvinfo : EIATTR_MERCURY_ISA_VERSION
	.align		4
        /*0070*/ 	.byte	0x03, 0x5f
        /*0072*/ 	.short	0x0101


	//----- nvinfo : EIATTR_VRC_CTA_INIT_COUNT
	.align		4
        /*0074*/ 	.byte	0x02, 0x4a
	.zero		1
	.zero		1


	//----- nvinfo : EIATTR_EXIT_INSTR_OFFSETS
	.align		4
        /*0078*/ 	.byte	0x04, 0x1c
        /*007a*/ 	.short	(.L_27 - .L_26)


	//   ....[0]....
.L_26:
        /*007c*/ 	.word	0x00002d80


	//----- nvinfo : EIATTR_CBANK_PARAM_SIZE
	.align		4
.L_27:
        /*0080*/ 	.byte	0x03, 0x19
        /*0082*/ 	.short	0x0030


	//----- nvinfo : EIATTR_PARAM_CBANK
	.align		4
        /*0084*/ 	.byte	0x04, 0x0a
        /*0086*/ 	.short	(.L_29 - .L_28)
	.align		4
.L_28:
        /*0088*/ 	.word	index@(.nv.constant0._Z11AES_DecryptPhS_iS_S_S_)
        /*008c*/ 	.short	0x0380
        /*008e*/ 	.short	0x0030


	//----- nvinfo : EIATTR_SW_WAR
	.align		4
.L_29:
        /*0090*/ 	.byte	0x04, 0x36
        /*0092*/ 	.short	(.L_31 - .L_30)
.L_30:
        /*0094*/ 	.word	0x00000008
.L_31:


//--------------------- .nv.info._Z11AES_EncryptPhS_iS_S_S_ --------------------------
	.section	.nv.info._Z11AES_EncryptPhS_iS_S_S_,"",@"SHT_CUDA_INFO"
	.sectionflags	@""
	.align	4


	//----- nvinfo : EIATTR_CUDA_API_VERSION
	.align		4
        /*0000*/ 	.byte	0x04, 0x37
        /*0002*/ 	.short	(.L_33 - .L_32)
.L_32:
        /*0004*/ 	.word	0x00000082


	//----- nvinfo : EIATTR_KPARAM_INFO
	.align		4
.L_33:
        /*0008*/ 	.byte	0x04, 0x17
        /*000a*/ 	.short	(.L_35 - .L_34)
.L_34:
        /*000c*/ 	.word	0x00000000
        /*0010*/ 	.short	0x0005
        /*0012*/ 	.short	0x0028
        /*0014*/ 	.byte	0x00, 0xf5, 0x21, 0x00


	//----- nvinfo : EIATTR_KPARAM_INFO
	.align		4
.L_35:
        /*0018*/ 	.byte	0x04, 0x17
        /*001a*/ 	.short	(.L_37 - .L_36)
.L_36:
        /*001c*/ 	.word	0x00000000
        /*0020*/ 	.short	0x0004
        /*0022*/ 	.short	0x0020
        /*0024*/ 	.byte	0x00, 0xf5, 0x21, 0x00


	//----- nvinfo : EIATTR_KPARAM_INFO
	.align		4
.L_37:
        /*0028*/ 	.byte	0x04, 0x17
        /*002a*/ 	.short	(.L_39 - .L_38)
.L_38:
        /*002c*/ 	.word	0x00000000
        /*0030*/ 	.short	0x0003
        /*0032*/ 	.short	0x0018
        /*0034*/ 	.byte	0x00, 0xf5, 0x21, 0x00


	//----- nvinfo : EIATTR_KPARAM_INFO
	.align		4
.L_39:
        /*0038*/ 	.byte	0x04, 0x17
        /*003a*/ 	.short	(.L_41 - .L_40)
.L_40:
        /*003c*/ 	.word	0x00000000
        /*0040*/ 	.short	0x0002
        /*0042*/ 	.short	0x0010
        /*0044*/ 	.byte	0x00, 0xf0, 0x11, 0x00


	//----- nvinfo : EIATTR_KPARAM_INFO
	.align		4
.L_41:
        /*0048*/ 	.byte	0x04, 0x17
        /*004a*/ 	.short	(.L_43 - .L_42)
.L_42:
        /*004c*/ 	.word	0x00000000
        /*0050*/ 	.short	0x0001
        /*0052*/ 	.short	0x0008
        /*0054*/ 	.byte	0x00, 0xf5, 0x21, 0x00


	//----- nvinfo : EIATTR_KPARAM_INFO
	.align		4
.L_43:
        /*0058*/ 	.byte	0x04, 0x17
        /*005a*/ 	.short	(.L_45 - .L_44)
.L_44:
        /*005c*/ 	.word	0x00000000
        /*0060*/ 	.short	0x0000
        /*0062*/ 	.short	0x0000
        /*0064*/ 	.byte	0x00, 0xf5, 0x21, 0x00


	//----- nvinfo : EIATTR_SPARSE_MMA_MASK
	.align		4
.L_45:
        /*0068*/ 	.byte	0x03, 0x50
        /*006a*/ 	.short	0x0000


	//----- nvinfo : EIATTR_MAXREG_COUNT
	.align		4
        /*006c*/ 	.byte	0x03, 0x1b
        /*006e*/ 	.short	0x00ff


	//----- nvinfo : EIATTR_MERCURY_ISA_VERSION
	.align		4
        /*0070*/ 	.byte	0x03, 0x5f
        /*0072*/ 	.short	0x0101


	//----- nvinfo : EIATTR_VRC_CTA_INIT_COUNT
	.align		4
        /*0074*/ 	.byte	0x02, 0x4a
	.zero		1
	.zero		1


	//----- nvinfo : EIATTR_EXIT_INSTR_OFFSETS
	.align		4
        /*0078*/ 	.byte	0x04, 0x1c
        /*007a*/ 	.short	(.L_47 - .L_46)


	//   ....[0]....
.L_46:
        /*007c*/ 	.word	0x00002a20


	//   ....[1]....
        /*0080*/ 	.word	0x00002a80


	//----- nvinfo : EIATTR_CRS_STACK_SIZE
	.align		4
.L_47:
        /*0084*/ 	.byte	0x04, 0x1e
        /*0086*/ 	.short	(.L_49 - .L_48)
.L_48:
        /*0088*/ 	.word	0x00000000


	//----- nvinfo : EIATTR_CBANK_PARAM_SIZE
	.align		4
.L_49:
        /*008c*/ 	.byte	0x03, 0x19
        /*008e*/ 	.short	0x0030


	//----- nvinfo : EIATTR_PARAM_CBANK
	.align		4
        /*0090*/ 	.byte	0x04, 0x0a
        /*0092*/ 	.short	(.L_51 - .L_50)
	.align		4
.L_50:
        /*0094*/ 	.word	index@(.nv.constant0._Z11AES_EncryptPhS_iS_S_S_)
        /*0098*/ 	.short	0x0380
        /*009a*/ 	.short	0x0030


	//----- nvinfo : EIATTR_SW_WAR
	.align		4
.L_51:
        /*009c*/ 	.byte	0x04, 0x36
        /*009e*/ 	.short	(.L_53 - .L_52)
.L_52:
        /*00a0*/ 	.word	0x00000008
.L_53:


//--------------------- .nv.callgraph             --------------------------
	.section	.nv.callgraph,"",@"SHT_CUDA_CALLGRAPH"
	.align	4
	.sectionentsize	8
	.align		4
        /*0000*/ 	.word	0x00000000
	.align		4
        /*0004*/ 	.word	0xffffffff
	.align		4
        /*0008*/ 	.word	0x00000000
	.align		4
        /*000c*/ 	.word	0xfffffffe
	.align		4
        /*0010*/ 	.word	0x00000000
	.align		4
        /*0014*/ 	.word	0xfffffffd
	.align		4
        /*0018*/ 	.word	0x00000000
	.align		4
        /*001c*/ 	.word	0xfffffffc


//--------------------- .text._Z11AES_DecryptPhS_iS_S_S_ --------------------------
	.section	.text._Z11AES_DecryptPhS_iS_S_S_,"ax",@progbits
	.align	128
        .global         _Z11AES_DecryptPhS_iS_S_S_
        .type           _Z11AES_DecryptPhS_iS_S_S_,@function
        .size           _Z11AES_DecryptPhS_iS_S_S_,(.L_x_15 - _Z11AES_DecryptPhS_iS_S_S_)
        .other          _Z11AES_DecryptPhS_iS_S_S_,@"STO_CUDA_ENTRY STV_DEFAULT"
_Z11AES_DecryptPhS_iS_S_S_:
.text._Z11AES_DecryptPhS_iS_S_S_:
[----:B------:R-:W0:Y:S01]  /*0000*/  LDC R1, c[0x0][0x37c] ;  /* 0x0000df00ff017b82 */ /* 0x000e220000000800 */
[----:B------:R-:W1:Y:S07]  /*0010*/  LDCU UR4, c[0x0][0x390] ;  /* 0x00007200ff0477ac */ /* 0x000e6e0008000800 */
[----:B------:R-:W2:Y:S01]  /*0020*/  LDC.64 R12, c[0x0][0x380] ;  /* 0x0000e000ff0c7b82 */ /* 0x000ea20000000a00 */
[----:B0-----:R-:W-:Y:S01]  /*0030*/  VIADD R1, R1, 0xfffffff0 ;  /* 0xfffffff001017836 */ /* 0x001fe20000000000 */
[----:B------:R-:W1:Y:S01]  /*0040*/  LDCU.64 UR6, c[0x0][0x388] ;  /* 0x00007100ff0677ac */ /* 0x000e620008000a00 */
[----:B------:R-:W2:Y:S01]  /*0050*/  LDCU.64 UR8, c[0x0][0x358] ;  /* 0x00006b00ff0877ac */ /* 0x000ea20008000a00 */
[----:B-1----:R-:W-:-:S04]  /*0060*/  UIADD3 UR5, UP0, UPT, UR4, UR6, URZ ;  /* 0x0000000604057290 */ /* 0x002fc8000ff1e0ff */
[----:B------:R-:W-:Y:S01]  /*0070*/  ULEA.HI.X.SX32 UR10, UR4, UR7, 0x1, UP0 ;  /* 0x00000007040a7291 */ /* 0x000fe200080f0eff */
[----:B--2---:R-:W2:Y:S01]  /*0080*/  LDG.E.U8 R0, desc[UR8][R12.64] ;  /* 0x000000080c007981 */ /* 0x004ea2000c1e1100 */
[----:B------:R-:W-:-:S03]  /*0090*/  IMAD.U32 R2, RZ, RZ, UR5 ;  /* 0x00000005ff027e24 */ /* 0x000fc6000f8e00ff */
[----:B------:R-:W3:Y:S01]  /*00a0*/  LDG.E.U8 R7, desc[UR8][R12.64+0x1] ;  /* 0x000001080c077981 */ /* 0x000ee2000c1e1100 */
[----:B------:R-:W-:-:S03]  /*00b0*/  IMAD.U32 R3, RZ, RZ, UR10 ;  /* 0x0000000aff037e24 */ /* 0x000fc6000f8e00ff */
[----:B------:R-:W4:Y:S02]  /*00c0*/  LDG.E.U8 R9, desc[UR8][R12.64+0x3] ;  /* 0x000003080c097981 */ /* 0x000f24000c1e1100 */
[----:B------:R-:W0:Y:S02]  /*00d0*/  LDCU.64 UR10, c[0x0][0x3a8] ;  /* 0x00007500ff0a77ac */ /* 0x000e240008000a00 */
[----:B------:R-:W2:Y:S04]  /*00e0*/  LDG.E.U8 R5, desc[UR8][R2.64+-0x10] ;  /* 0xfffff00802057981 */ /* 0x000ea8000c1e1100 */
[----:B------:R-:W5:Y:S04]  /*00f0*/  LDG.E.U8 R11, desc[UR8][R12.64+0x5] ;  /* 0x000005080c0b7981 */ /* 0x000f68000c1e1100 */
[----:B------:R-:W5:Y:S04]  /*0100*/  LDG.E.U8 R15, desc[UR8][R12.64+0x7] ;  /* 0x000007080c0f7981 */ /* 0x000f68000c1e1100 */
[----:B------:R-:W5:Y:S04]  /*0110*/  LDG.E.U8 R17, desc[UR8][R12.64+0x9] ;  /* 0x000009080c117981 */ /* 0x000f68000c1e1100 */
[----:B------:R-:W5:Y:S04]  /*0120*/  LDG.E.U8 R19, desc[UR8][R12.64+0xb] ;  /* 0x00000b080c137981 */ /* 0x000f68000c1e1100 */
[----:B------:R-:W5:Y:S01]  /*0130*/  LDG.E.U8 R25, desc[UR8][R12.64+0xf] ;  /* 0x00000f080c197981 */ /* 0x000f62000c1e1100 */
[----:B--2---:R-:W-:-:S03]  /*0140*/  LOP3.LUT R5, R0, R5, RZ, 0x3c, !PT ;  /* 0x0000000500057212 */ /* 0x004fc600078e3cff */
[----:B------:R-:W2:Y:S04]  /*0150*/  LDG.E.U8 R0, desc[UR8][R12.64+0x2] ;  /* 0x000002080c007981 */ /* 0x000ea8000c1e1100 */
[----:B------:R-:W-:Y:S04]  /*0160*/  STG.E.U8 desc[UR8][R12.64], R5 ;  /* 0x000000050c007986 */ /* 0x000fe8000c101108 */
[----:B------:R-:W3:Y:S02]  /*0170*/  LDG.E.U8 R4, desc[UR8][R2.64+-0xf] ;  /* 0xfffff10802047981 */ /* 0x000ee4000c1e1100 */
[----:B---3--:R-:W-:-:S05]  /*0180*/  LOP3.LUT R4, R7, R4, RZ, 0x3c, !PT ;  /* 0x0000000407047212 */ /* 0x008fca00078e3cff */
[----:B------:R1:W-:Y:S04]  /*0190*/  STG.E.U8 desc[UR8][R12.64+0x1], R4 ;  /* 0x000001040c007986 */ /* 0x0003e8000c101108 */
[----:B------:R-:W2:Y:S02]  /*01a0*/  LDG.E.U8 R7, desc[UR8][R2.64+-0xe] ;  /* 0xfffff20802077981 */ /* 0x000ea4000c1e1100 */
[----:B--2---:R-:W-:Y:S02]  /*01b0*/  LOP3.LUT R7, R0, R7, RZ, 0x3c, !PT ;  /* 0x0000000700077212 */ /* 0x004fe400078e3cff */
[----:B------:R-:W2:Y:S04]  /*01c0*/  LDG.E.U8 R0, desc[UR8][R12.64+0x4] ;  /* 0x000004080c007981 */ /* 0x000ea8000c1e1100 */
[----:B------:R3:W-:Y:S04]  /*01d0*/  STG.E.U8 desc[UR8][R12.64+0x2], R7 ;  /* 0x000002070c007986 */ /* 0x0007e8000c101108 */
[----:B------:R-:W4:Y:S02]  /*01e0*/  LDG.E.U8 R6, desc[UR8][R2.64+-0xd] ;  /* 0xfffff30802067981 */ /* 0x000f24000c1e1100 */
[----:B----4-:R-:W-:-:S05]  /*01f0*/  LOP3.LUT R6, R9, R6, RZ, 0x3c, !PT ;  /* 0x0000000609067212 */ /* 0x010fca00078e3cff */
[----:B------:R-:W-:Y:S04]  /*0200*/  STG.E.U8 desc[UR8][R12.64+0x3], R6 ;  /* 0x000003060c007986 */ /* 0x000fe8000c101108 */
[----:B------:R-:W2:Y:S02]  /*0210*/  LDG.E.U8 R9, desc[UR8][R2.64+-0xc] ;  /* 0xfffff40802097981 */ /* 0x000ea4000c1e1100 */
[----:B--2---:R-:W-:Y:S02]  /*0220*/  LOP3.LUT R9, R0, R9, RZ, 0x3c, !PT ;  /* 0x0000000900097212 */ /* 0x004fe400078e3cff */
[----:B------:R-:W2:Y:S04]  /*0230*/  LDG.E.U8 R0, desc[UR8][R12.64+0x6] ;  /* 0x000006080c007981 */ /* 0x000ea8000c1e1100 */
[----:B------:R-:W-:Y:S04]  /*0240*/  STG.E.U8 desc[UR8][R12.64+0x4], R9 ;  /* 0x000004090c007986 */ /* 0x000fe8000c101108 */
[----:B------:R-:W5:Y:S02]  /*0250*/  LDG.E.U8 R8, desc[UR8][R2.64+-0xb] ;  /* 0xfffff50802087981 */ /* 0x000f64000c1e1100 */
[----:B-----5:R-:W-:-:S05]  /*0260*/  LOP3.LUT R8, R11, R8, RZ, 0x3c, !PT ;  /* 0x000000080b087212 */ /* 0x020fca00078e3cff */
[----:B------:R4:W-:Y:S04]  /*0270*/  STG.E.U8 desc[UR8][R12.64+0x5], R8 ;  /* 0x000005080c007986 */ /* 0x0009e8000c101108 */
[----:B------:R-:W2:Y:S02]  /*0280*/  LDG.E.U8 R11, desc[UR8][R2.64+-0xa] ;  /* 0xfffff608020b7981 */ /* 0x000ea4000c1e1100 */
[----:B--2---:R-:W-:Y:S02]  /*0290*/  LOP3.LUT R11, R0, R11, RZ, 0x3c, !PT ;  /* 0x0000000b000b7212 */ /* 0x004fe400078e3cff */
[----:B------:R-:W2:Y:S04]  /*02a0*/  LDG.E.U8 R0, desc[UR8][R12.64+0x8] ;  /* 0x000008080c007981 */ /* 0x000ea8000c1e1100 */
[----:B------:R5:W-:Y:S04]  /*02b0*/  STG.E.U8 desc[UR8][R12.64+0x6], R11 ;  /* 0x0000060b0c007986 */ /* 0x000be8000c101108 */
[----:B------:R-:W3:Y:S02]  /*02c0*/  LDG.E.U8 R10, desc[UR8][R2.64+-0x9] ;  /* 0xfffff708020a7981 */ /* 0x000ee4000c1e1100 */
[----:B---3--:R-:W-:-:S05]  /*02d0*/  LOP3.LUT R10, R15, R10, RZ, 0x3c, !PT ;  /* 0x0000000a0f0a7212 */ /* 0x008fca00078e3cff */
[----:B------:R-:W-:Y:S04]  /*02e0*/  STG.E.U8 desc[UR8][R12.64+0x7], R10 ;  /* 0x0000070a0c007986 */ /* 0x000fe8000c101108 */
[----:B------:R-:W2:Y:S02]  /*02f0*/  LDG.E.U8 R15, desc[UR8][R2.64+-0x8] ;  /* 0xfffff808020f7981 */ /* 0x000ea4000c1e1100 */
[----:B--2---:R-:W-:Y:S02]  /*0300*/  LOP3.LUT R15, R0, R15, RZ, 0x3c, !PT ;  /* 0x0000000f000f7212 */ /* 0x004fe400078e3cff */
[----:B------:R-:W2:Y:S04]  /*0310*/  LDG.E.U8 R0, desc[UR8][R12.64+0xa] ;  /* 0x00000a080c007981 */ /* 0x000ea8000c1e1100 */
[----:B------:R-:W-:Y:S04]  /*0320*/  STG.E.U8 desc[UR8][R12.64+0x8], R15 ;  /* 0x0000080f0c007986 */ /* 0x000fe8000c101108 */
[----:B------:R-:W3:Y:S02]  /*0330*/  LDG.E.U8 R14, desc[UR8][R2.64+-0x7] ;  /* 0xfffff908020e7981 */ /* 0x000ee4000c1e1100 */
[----:B---3--:R-:W-:-:S05]  /*0340*/  LOP3.LUT R14, R17, R14, RZ, 0x3c, !PT ;  /* 0x0000000e110e7212 */ /* 0x008fca00078e3cff */
[----:B------:R-:W-:Y:S04]  /*0350*/  STG.E.U8 desc[UR8][R12.64+0x9], R14 ;  /* 0x0000090e0c007986 */ /* 0x000fe8000c101108 */
[----:B------:R-:W2:Y:S02]  /*0360*/  LDG.E.U8 R17, desc[UR8][R2.64+-0x6] ;  /* 0xfffffa0802117981 */ /* 0x000ea4000c1e1100 */
[----:B--2---:R-:W-:Y:S02]  /*0370*/  LOP3.LUT R17, R0, R17, RZ, 0x3c, !PT ;  /* 0x0000001100117212 */ /* 0x004fe400078e3cff */
[----:B------:R-:W2:Y:S04]  /*0380*/  LDG.E.U8 R0, desc[UR8][R12.64+0xc] ;  /* 0x00000c080c007981 */ /* 0x000ea8000c1e1100 */
[----:B------:R3:W-:Y:S04]  /*0390*/  STG.E.U8 desc[UR8][R12.64+0xa], R17 ;  /* 0x00000a110c007986 */ /* 0x0007e8000c101108 */
[----:B------:R-:W4:Y:S02]  /*03a0*/  LDG.E.U8 R16, desc[UR8][R2.64+-0x5] ;  /* 0xfffffb0802107981 */ /* 0x000f24000c1e1100 */
[----:B----4-:R-:W-:-:S02]  /*03b0*/  LOP3.LUT R16, R19, R16, RZ, 0x3c, !PT ;  /* 0x0000001013107212 */ /* 0x010fc400078e3cff */
[----:B------:R-:W4:Y:S04]  /*03c0*/  LDG.E.U8 R19, desc[UR8][R12.64+0xd] ;  /* 0x00000d080c137981 */ /* 0x000f28000c1e1100 */
[----:B------:R-:W-:Y:S04]  /*03d0*/  STG.E.U8 desc[UR8][R12.64+0xb], R16 ;  /* 0x00000b100c007986 */ /* 0x000fe8000c101108 */
[----:B------:R-:W2:Y:S02]  /*03e0*/  LDG.E.U8 R21, desc[UR8][R2.64+-0x4] ;  /* 0xfffffc0802157981 */ /* 0x000ea4000c1e1100 */
[----:B--2---:R-:W-:-:S02]  /*03f0*/  LOP3.LUT R21, R0, R21, RZ, 0x3c, !PT ;  /* 0x0000001500157212 */ /* 0x004fc400078e3cff */
[----:B------:R-:W2:Y:S04]  /*0400*/  LDG.E.U8 R0, desc[UR8][R12.64+0xe] ;  /* 0x00000e080c007981 */ /* 0x000ea8000c1e1100 */
[----:B------:R-:W-:Y:S04]  /*0410*/  STG.E.U8 desc[UR8][R12.64+0xc], R21 ;  /* 0x00000c150c007986 */ /* 0x000fe8000c101108 */
[----:B------:R-:W4:Y:S02]  /*0420*/  LDG.E.U8 R20, desc[UR8][R2.64+-0x3] ;  /* 0xfffffd0802147981 */ /* 0x000f24000c1e1100 */
[----:B----4-:R-:W-:-:S05]  /*0430*/  LOP3.LUT R20, R19, R20, RZ, 0x3c, !PT ;  /* 0x0000001413147212 */ /* 0x010fca00078e3cff */
[----:B------:R-:W-:Y:S04]  /*0440*/  STG.E.U8 desc[UR8][R12.64+0xd], R20 ;  /* 0x00000d140c007986 */ /* 0x000fe8000c101108 */
[----:B------:R-:W2:Y:S01]  /*0450*/  LDG.E.U8 R23, desc[UR8][R2.64+-0x2] ;  /* 0xfffffe0802177981 */ /* 0x000ea2000c1e1100 */
[----:B------:R-:W4:Y:S01]  /*0460*/  LDC.64 R18, c[0x0][0x3a0] ;  /* 0x0000e800ff127b82 */ /* 0x000f220000000a00 */
[----:B--2---:R-:W-:-:S05]  /*0470*/  LOP3.LUT R23, R0, R23, RZ, 0x3c, !PT ;  /* 0x0000001700177212 */ /* 0x004fca00078e3cff */
[----:B------:R2:W-:Y:S04]  /*0480*/  STG.E.U8 desc[UR8][R12.64+0xe], R23 ;  /* 0x00000e170c007986 */ /* 0x0005e8000c101108 */
[----:B------:R-:W5:Y:S02]  /*0490*/  LDG.E.U8 R0, desc[UR8][R2.64+-0x1] ;  /* 0xffffff0802007981 */ /* 0x000f64000c1e1100 */
[----:B-----5:R-:W-:-:S05]  /*04a0*/  LOP3.LUT R25, R25, R0, RZ, 0x3c, !PT ;  /* 0x0000000019197212 */ /* 0x020fca00078e3cff */
[----:B------:R-:W-:Y:S04]  /*04b0*/  STG.E.U8 desc[UR8][R12.64+0xf], R25 ;  /* 0x00000f190c007986 */ /* 0x000fe8000c101108 */
[----:B----4-:R-:W4:Y:S01]  /*04c0*/  LDG.E.U8 R0, desc[UR8][R18.64] ;  /* 0x0000000812007981 */ /* 0x010f22000c1e1100 */
[----:B-1----:R-:W-:Y:S02]  /*04d0*/  PRMT R4, R5, 0x3340, R4 ;  /* 0x0000334005047816 */ /* 0x002fe40000000004 */
[----:B------:R-:W-:Y:S02]  /*04e0*/  PRMT R7, R7, 0x3340, R6 ;  /* 0x0000334007077816 */ /* 0x000fe40000000006 */
[----:B------:R-:W-:Y:S02]  /*04f0*/  PRMT R8, R9, 0x3340, R8 ;  /* 0x0000334009087816 */ /* 0x000fe40000000008 */
[----:B------:R-:W-:-:S02]  /*0500*/  PRMT R11, R11, 0x3340, R10 ;  /* 0x000033400b0b7816 */ /* 0x000fc4000000000a */
[----:B------:R-:W-:Y:S02]  /*0510*/  PRMT R22, R15, 0x3340, R14 ;  /* 0x000033400f167816 */ /* 0x000fe4000000000e */
[----:B---3--:R-:W-:Y:S02]  /*0520*/  PRMT R17, R17, 0x3340, R16 ;  /* 0x0000334011117816 */ /* 0x008fe40000000010 */
[----:B------:R-:W-:Y:S02]  /*0530*/  PRMT R2, R21, 0x3340, R20 ;  /* 0x0000334015027816 */ /* 0x000fe40000000014 */
[----:B--2---:R-:W-:Y:S02]  /*0540*/  PRMT R23, R23, 0x3340, R25 ;  /* 0x0000334017177816 */ /* 0x004fe40000000019 */
[----:B------:R-:W-:Y:S02]  /*0550*/  PRMT R20, R4, 0x5410, R7 ;  /* 0x0000541004147816 */ /* 0x000fe40000000007 */
[----:B------:R-:W-:-:S02]  /*0560*/  PRMT R21, R8, 0x5410, R11 ;  /* 0x0000541008157816 */ /* 0x000fc4000000000b */
[----:B------:R-:W-:Y:S02]  /*0570*/  PRMT R22, R22, 0x5410, R17 ;  /* 0x0000541016167816 */ /* 0x000fe40000000011 */
[----:B------:R-:W-:-:S05]  /*0580*/  PRMT R23, R2, 0x5410, R23 ;  /* 0x0000541002177816 */ /* 0x000fca0000000017 */
[----:B------:R1:W-:Y:S01]  /*0590*/  STL.128 [R1], R20 ;  /* 0x0000001401007387 */ /* 0x0003e20000100c00 */
[----:B----4-:R-:W-:-:S06]  /*05a0*/  IMAD.IADD R9, R1, 0x1, R0 ;  /* 0x0000000101097824 */ /* 0x010fcc00078e0200 */
[----:B------:R-:W2:Y:S04]  /*05b0*/  LDL.U8 R9, [R9] ;  /* 0x0000000009097983 */ /* 0x000ea80000100000 */
[----:B--2---:R2:W-:Y:S04]  /*05c0*/  STG.E.U8 desc[UR8][R12.64], R9 ;  /* 0x000000090c007986 */ /* 0x0045e8000c101108 */
[----:B------:R-:W3:Y:S02]  /*05d0*/  LDG.E.U8 R0, desc[UR8][R18.64+0x1] ;  /* 0x0000010812007981 */ /* 0x000ee4000c1e1100 */
[----:B---3--:R-:W-:-:S06]  /*05e0*/  IMAD.IADD R7, R1, 0x1, R0 ;  /* 0x0000000101077824 */ /* 0x008fcc00078e0200 */
[----:B------:R-:W3:Y:S04]  /*05f0*/  LDL.U8 R7, [R7] ;  /* 0x0000000007077983 */ /* 0x000ee80000100000 */
[----:B---3--:R3:W-:Y:S04]  /*0600*/  STG.E.U8 desc[UR8][R12.64+0x1], R7 ;  /* 0x000001070c007986 */ /* 0x0087e8000c101108 */
[----:B------:R-:W4:Y:S02]  /*0610*/  LDG.E.U8 R0, desc[UR8][R18.64+0x2] ;  /* 0x0000020812007981 */ /* 0x000f24000c1e1100 */
[----:B----4-:R-:W-:-:S06]  /*0620*/  IMAD.IADD R3, R1, 0x1, R0 ;  /* 0x0000000101037824 */ /* 0x010fcc00078e0200 */
[----:B------:R-:W4:Y:S04]  /*0630*/  LDL.U8 R3, [R3] ;  /* 0x0000000003037983 */ /* 0x000f280000100000 */
[----:B----4-:R4:W-:Y:S04]  /*0640*/  STG.E.U8 desc[UR8][R12.64+0x2], R3 ;  /* 0x000002030c007986 */ /* 0x0109e8000c101108 */
[----:B------:R-:W5:Y:S02]  /*0650*/  LDG.E.U8 R0, desc[UR8][R18.64+0x3] ;  /* 0x0000030812007981 */ /* 0x000f64000c1e1100 */
[----:B-----5:R-:W-:-:S06]  /*0660*/  IMAD.IADD R0, R1, 0x1, R0 ;  /* 0x0000000101007824 */ /* 0x020fcc00078e0200 */
[----:B------:R-:W5:Y:S04]  /*0670*/  LDL.U8 R0, [R0] ;  /* 0x0000000000007983 */ /* 0x000f680000100000 */
[----:B-----5:R5:W-:Y:S04]  /*0680*/  STG.E.U8 desc[UR8][R12.64+0x3], R0 ;  /* 0x000003000c007986 */ /* 0x020be8000c101108 */
[----:B------:R-:W2:Y:S02]  /*0690*/  LDG.E.U8 R2, desc[UR8][R18.64+0x4] ;  /* 0x0000040812027981 */ /* 0x000ea4000c1e1100 */
[----:B--2---:R-:W-:-:S06]  /*06a0*/  IMAD.IADD R24, R1, 0x1, R2 ;  /* 0x0000000101187824 */ /* 0x004fcc00078e0202 */
[----:B------:R-:W2:Y:S04]  /*06b0*/  LDL.U8 R24, [R24] ;  /* 0x0000000018187983 */ /* 0x000ea80000100000 */
[----:B--2---:R-:W-:Y:S04]  /*06c0*/  STG.E.U8 desc[UR8][R12.64+0x4], R24 ;  /* 0x000004180c007986 */ /* 0x004fe8000c101108 */
[----:B------:R-:W2:Y:S02]  /*06d0*/  LDG.E.U8 R2, desc[UR8][R18.64+0x5] ;  /* 0x0000050812027981 */ /* 0x000ea4000c1e1100 */
[----:B--2---:R-:W-:-:S06]  /*06e0*/  IMAD.IADD R16, R1, 0x1, R2 ;  /* 0x0000000101107824 */ /* 0x004fcc00078e0202 */
[----:B------:R-:W2:Y:S04]  /*06f0*/  LDL.U8 R16, [R16] ;  /* 0x0000000010107983 */ /* 0x000ea80000100000 */
[----:B--2---:R-:W-:Y:S04]  /*0700*/  STG.E.U8 desc[UR8][R12.64+0x5], R16 ;  /* 0x000005100c007986 */ /* 0x004fe8000c101108 */
[----:B------:R-:W2:Y:S02]  /*0710*/  LDG.E.U8 R2, desc[UR8][R18.64+0x6] ;  /* 0x0000060812027981 */ /* 0x000ea4000c1e1100 */
[----:B--2---:R-:W-:-:S06]  /*0720*/  IMAD.IADD R4, R1, 0x1, R2 ;  /* 0x0000000101047824 */ /* 0x004fcc00078e0202 */
[----:B------:R-:W2:Y:S04]  /*0730*/  LDL.U8 R4, [R4] ;  /* 0x0000000004047983 */ /* 0x000ea80000100000 */
[----:B--2---:R2:W-:Y:S04]  /*0740*/  STG.E.U8 desc[UR8][R12.64+0x6], R4 ;  /* 0x000006040c007986 */ /* 0x0045e8000c101108 */
[----:B------:R-:W3:Y:S02]  /*0750*/  LDG.E.U8 R2, desc[UR8][R18.64+0x7] ;  /* 0x0000070812027981 */ /* 0x000ee4000c1e1100 */
[----:B---3--:R-:W-:-:S06]  /*0760*/  IMAD.IADD R29, R1, 0x1, R2 ;  /* 0x00000001011d7824 */ /* 0x008fcc00078e0202 */
[----:B------:R-:W3:Y:S04]  /*0770*/  LDL.U8 R29, [R29] ;  /* 0x000000001d1d7983 */ /* 0x000ee80000100000 */
[----:B---3--:R3:W-:Y:S04]  /*0780*/  STG.E.U8 desc[UR8][R12.64+0x7], R29 ;  /* 0x0000071d0c007986 */ /* 0x0087e8000c101108 */
[----:B------:R-:W1:Y:S02]  /*0790*/  LDG.E.U8 R2, desc[UR8][R18.64+0x8] ;  /* 0x0000080812027981 */ /* 0x000e64000c1e1100 */
[----:B-1----:R-:W-:-:S06]  /*07a0*/  IMAD.IADD R21, R1, 0x1, R2 ;  /* 0x0000000101157824 */ /* 0x002fcc00078e0202 */
[----:B------:R-:W4:Y:S04]  /*07b0*/  LDL.U8 R21, [R21] ;  /* 0x0000000015157983 */ /* 0x000f280000100000 */
[----:B----4-:R1:W-:Y:S04]  /*07c0*/  STG.E.U8 desc[UR8][R12.64+0x8], R21 ;  /* 0x000008150c007986 */ /* 0x0103e8000c101108 */
[----:B------:R-:W4:Y:S02]  /*07d0*/  LDG.E.U8 R2, desc[UR8][R18.64+0x9] ;  /* 0x0000090812027981 */ /* 0x000f24000c1e1100 */
[----:B----4-:R-:W-:-:S06]  /*07e0*/  IMAD.IADD R27, R1, 0x1, R2 ;  /* 0x00000001011b7824 */ /* 0x010fcc00078e0202 */
[----:B------:R-:W4:Y:S04]  /*07f0*/  LDL.U8 R27, [R27] ;  /* 0x000000001b1b7983 */ /* 0x000f280000100000 */
[----:B----4-:R-:W-:Y:S04]  /*0800*/  STG.E.U8 desc[UR8][R12.64+0x9], R27 ;  /* 0x0000091b0c007986 */ /* 0x010fe8000c101108 */
        /* <DEDUP_REMOVED lines=20> */
[----:B------:R-:W4:Y:S01]  /*0950*/  LDG.E.U8 R2, desc[UR8][R18.64+0xf] ;  /* 0x00000f0812027981 */ /* 0x000f22000c1e1100 */
[----:B------:R-:W-:Y:S01]  /*0960*/  LOP3.LUT R9, R9, 0xff, RZ, 0xc0, !PT ;  /* 0x000000ff09097812 */ /* 0x000fe200078ec0ff */
[----:B----4-:R-:W-:-:S06]  /*0970*/  IMAD.IADD R2, R1, 0x1, R2 ;  /* 0x0000000101027824 */ /* 0x010fcc00078e0202 */
[----:B------:R-:W4:Y:S01]  /*0980*/  LDL.U8 R2, [R2] ;  /* 0x0000000002027983 */ /* 0x000f220000100000 */
[----:B0-----:R-:W-:-:S05]  /*0990*/  IADD3 R8, P0, PT, R9, UR10, RZ ;  /* 0x0000000a09087c10 */ /* 0x001fca000ff1e0ff */
[----:B------:R-:W-:Y:S01]  /*09a0*/  IMAD.X R9, RZ, RZ, UR11, P0 ;  /* 0x0000000bff097e24 */ /* 0x000fe200080e06ff */
[----:B------:R-:W-:Y:S01]  /*09b0*/  LOP3.LUT R7, R7, 0xff, RZ, 0xc0, !PT ;  /* 0x000000ff07077812 */ /* 0x000fe200078ec0ff */
[----:B----4-:R0:W-:Y:S04]  /*09c0*/  STG.E.U8 desc[UR8][R12.64+0xf], R2 ;  /* 0x00000f020c007986 */ /* 0x0101e8000c101108 */
[----:B------:R-:W4:Y:S01]  /*09d0*/  LDG.E.U8 R20, desc[UR8][R8.64] ;  /* 0x0000000808147981 */ /* 0x000f22000c1e1100 */
[----:B------:R-:W-:-:S05]  /*09e0*/  IADD3 R14, P0, PT, R7, UR10, RZ ;  /* 0x0000000a070e7c10 */ /* 0x000fca000ff1e0ff */
[----:B------:R-:W-:Y:S01]  /*09f0*/  IMAD.X R15, RZ, RZ, UR11, P0 ;  /* 0x0000000bff0f7e24 */ /* 0x000fe200080e06ff */
[----:B------:R-:W-:Y:S01]  /*0a00*/  LOP3.LUT R3, R3, 0xff, RZ, 0xc0, !PT ;  /* 0x000000ff03037812 */ /* 0x000fe200078ec0ff */
[----:B----4-:R4:W-:Y:S04]  /*0a10*/  STG.E.U8 desc[UR8][R12.64], R20 ;  /* 0x000000140c007986 */ /* 0x0109e8000c101108 */
[----:B------:R-:W5:Y:S01]  /*0a20*/  LDG.E.U8 R10, desc[UR8][R14.64] ;  /* 0x000000080e0a7981 */ /* 0x000f62000c1e1100 */
[----:B------:R-:W-:-:S05]  /*0a30*/  IADD3 R22, P0, PT, R3, UR10, RZ ;  /* 0x0000000a03167c10 */ /* 0x000fca000ff1e0ff */
[----:B------:R-:W-:Y:S01]  /*0a40*/  IMAD.X R23, RZ, RZ, UR11, P0 ;  /* 0x0000000bff177e24 */ /* 0x000fe200080e06ff */
[----:B------:R-:W-:Y:S01]  /*0a50*/  LOP3.LUT R0, R0, 0xff, RZ, 0xc0, !PT ;  /* 0x000000ff00007812 */ /* 0x000fe200078ec0ff */
[----:B-----5:R4:W-:Y:S04]  /*0a60*/  STG.E.U8 desc[UR8][R12.64+0x1], R10 ;  /* 0x0000010a0c007986 */ /* 0x0209e8000c101108 */
        /* <DEDUP_REMOVED lines=30> */
[----:B-1----:R-:W5:Y:S01]  /*0c50*/  LDG.E.U8 R21, desc[UR8][R14.64] ;  /* 0x000000080e157981 */ /* 0x002f62000c1e1100 */
        /* <DEDUP_REMOVED lines=17> */
[----:B--2---:R-:W-:Y:S01]  /*0d70*/  LOP3.LUT R11, R11, 0xff, RZ, 0xc0, !PT ;  /* 0x000000ff0b0b7812 */ /* 0x004fe200078ec0ff */
[----:B-----5:R4:W-:Y:S04]  /*0d80*/  STG.E.U8 desc[UR8][R12.64+0xb], R25 ;  /* 0x00000b190c007986 */ /* 0x0209e8000c101108 */
[----:B------:R-:W2:Y:S01]  /*0d90*/  LDG.E.U8 R17, desc[UR8][R8.64] ;  /* 0x0000000808117981 */ /* 0x000ea2000c1e1100 */
[----:B------:R-:W-:-:S05]  /*0da0*/  IADD3 R18, P0, PT, R11, UR10, RZ ;  /* 0x0000000a0b127c10 */ /* 0x000fca000ff1e0ff */
[----:B------:R-:W-:Y:S01]  /*0db0*/  IMAD.X R19, RZ, RZ, UR11, P0 ;  /* 0x0000000bff137e24 */ /* 0x000fe200080e06ff */
[----:B---3--:R-:W-:Y:S01]  /*0dc0*/  LOP3.LUT R5, R5, 0xff, RZ, 0xc0, !PT ;  /* 0x000000ff05057812 */ /* 0x008fe200078ec0ff */
[----:B--2---:R4:W-:Y:S04]  /*0dd0*/  STG.E.U8 desc[UR8][R12.64+0xc], R17 ;  /* 0x00000c110c007986 */ /* 0x0049e8000c101108 */
[----:B------:R-:W2:Y:S01]  /*0de0*/  LDG.E.U8 R11, desc[UR8][R18.64] ;  /* 0x00000008120b7981 */ /* 0x000ea2000c1e1100 */
[----:B------:R-:W-:-:S05]  /*0df0*/  IADD3 R14, P0, PT, R5, UR10, RZ ;  /* 0x0000000a050e7c10 */ /* 0x000fca000ff1e0ff */
[----:B------:R-:W-:Y:S01]  /*0e00*/  IMAD.X R15, RZ, RZ, UR11, P0 ;  /* 0x0000000bff0f7e24 */ /* 0x000fe200080e06ff */
[----:B0-----:R-:W-:Y:S01]  /*0e10*/  LOP3.LUT R2, R2, 0xff, RZ, 0xc0, !PT ;  /* 0x000000ff02027812 */ /* 0x001fe200078ec0ff */
[----:B--2---:R4:W-:Y:S04]  /*0e20*/  STG.E.U8 desc[UR8][R12.64+0xd], R11 ;  /* 0x00000d0b0c007986 */ /* 0x0049e8000c101108 */
[----:B------:R-:W2:Y:S01]  /*0e30*/  LDG.E.U8 R5, desc[UR8][R14.64] ;  /* 0x000000080e057981 */ /* 0x000ea2000c1e1100 */
[----:B------:R-:W-:-:S05]  /*0e40*/  IADD3 R8, P0, PT, R2, UR10, RZ ;  /* 0x0000000a02087c10 */ /* 0x000fca000ff1e0ff */
[----:B------:R-:W-:Y:S01]  /*0e50*/  IMAD.X R9, RZ, RZ, UR11, P0 ;  /* 0x0000000bff097e24 */ /* 0x000fe200080e06ff */
[----:B--2---:R4:W-:Y:S04]  /*0e60*/  STG.E.U8 desc[UR8][R12.64+0xe], R5 ;  /* 0x00000e050c007986 */ /* 0x0049e8000c101108 */
[----:B------:R-:W2:Y:S01]  /*0e70*/  LDG.E.U8 R19, desc[UR8][R8.64] ;  /* 0x0000000808137981 */ /* 0x000ea2000c1e1100 */
[----:B------:R-:W-:-:S03]  /*0e80*/  UISETP.GE.AND UP0, UPT, UR4, 0x30, UPT ;  /* 0x000000300400788c */ /* 0x000fc6000bf06270 */
[----:B--2---:R4:W-:Y:S06]  /*0e90*/  STG.E.U8 desc[UR8][R12.64+0xf], R19 ;  /* 0x00000f130c007986 */ /* 0x0049ec000c101108 */
[----:B------:R-:W-:Y:S05]  /*0ea0*/  BRA.U !UP0, `(.L_x_0) ;  /* 0x0000001908f07547 */ /* 0x000fea000b800000 */
[----:B------:R-:W-:Y:S01]  /*0eb0*/  UIADD3 UR4, UPT, UPT, UR4, -0x20, URZ ;  /* 0xffffffe004047890 */ /* 0x000fe2000fffe0ff */
[----:B------:R-:W0:Y:S03]  /*0ec0*/  LDCU UR5, c[0x0][0x390] ;  /* 0x00007200ff0577ac */ /* 0x000e260008000800 */
[----:B------:R-:W-:Y:S01]  /*0ed0*/  UIADD3 UR4, UP0, UPT, UR4, UR6, URZ ;  /* 0x0000000604047290 */ /* 0x000fe2000ff1e0ff */
[----:B------:R-:W1:Y:S03]  /*0ee0*/  LDCU.64 UR12, c[0x0][0x398] ;  /* 0x00007300ff0c77ac */ /* 0x000e660008000a00 */
[----:B------:R-:W-:-:S04]  /*0ef0*/  UIADD3 UR4, UP1, UPT, UR4, 0x7, URZ ;  /* 0x0000000704047890 */ /* 0x000fc8000ff3e0ff */
[----:B------:R-:W-:Y:S02]  /*0f00*/  UIADD3.X UR6, UPT, UPT, URZ, URZ, UR7, UP1, UP0 ;  /* 0x000000ffff067290 */ /* 0x000fe40008fe0407 */
[----:B------:R-:W-:-:S04]  /*0f10*/  IMAD.U32 R14, RZ, RZ, UR4 ;  /* 0x00000004ff0e7e24 */ /* 0x000fc8000f8e00ff */
[----:B------:R-:W-:-:S07]  /*0f20*/  IMAD.U32 R15, RZ, RZ, UR6 ;  /* 0x00000006ff0f7e24 */ /* 0x000fce000f8e00ff */
.L_x_1:
[----:B------:R-:W4:Y:S02]  /*0f30*/  LDG.E.U8 R9, desc[UR8][R14.64+-0x7] ;  /* 0xfffff9080e097981 */ /* 0x000f24000c1e1100 */
[----:B---34-:R-:W-:-:S05]  /*0f40*/  LOP3.LUT R20, R20, R9, RZ, 0x3c, !PT ;  /* 0x0000000914147212 */ /* 0x018fca00078e3cff */
[----:B------:R-:W-:Y:S04]  /*0f50*/  STG.E.U8 desc[UR8][R12.64], R20 ;  /* 0x000000140c007986 */ /* 0x000fe8000c101108 */
[----:B------:R-:W2:Y:S02]  /*0f60*/  LDG.E.U8 R9, desc[UR8][R14.64+-0x6] ;  /* 0xfffffa080e097981 */ /* 0x000ea4000c1e1100 */
[----:B--2---:R-:W-:-:S05]  /*0f70*/  LOP3.LUT R10, R10, R9, RZ, 0x3c, !PT ;  /* 0x000000090a0a7212 */ /* 0x004fca00078e3cff */
[----:B------:R2:W-:Y:S04]  /*0f80*/  STG.E.U8 desc[UR8][R12.64+0x1], R10 ;  /* 0x0000010a0c007986 */ /* 0x0005e8000c101108 */
[----:B------:R-:W3:Y:S02]  /*0f90*/  LDG.E.U8 R2, desc[UR8][R14.64+-0x5] ;  /* 0xfffffb080e027981 */ /* 0x000ee4000c1e1100 */
[----:B---3--:R-:W-:-:S05]  /*0fa0*/  LOP3.LUT R7, R7, R2, RZ, 0x3c, !PT ;  /* 0x0000000207077212 */ /* 0x008fca00078e3cff */
[----:B------:R3:W-:Y:S04]  /*0fb0*/  STG.E.U8 desc[UR8][R12.64+0x2], R7 ;  /* 0x000002070c007986 */ /* 0x0007e8000c101108 */
[----:B------:R-:W4:Y:S02]  /*0fc0*/  LDG.E.U8 R9, desc[UR8][R14.64+-0x4] ;  /* 0xfffffc080e097981 */ /* 0x000f24000c1e1100 */
[----:B----4-:R-:W-:-:S05]  /*0fd0*/  LOP3.LUT R9, R0, R9, RZ, 0x3c, !PT ;  /* 0x0000000900097212 */ /* 0x010fca00078e3cff */
[----:B------:R4:W-:Y:S04]  /*0fe0*/  STG.E.U8 desc[UR8][R12.64+0x3], R9 ;  /* 0x000003090c007986 */ /* 0x0009e8000c101108 */
[----:B------:R-:W5:Y:S02]  /*0ff0*/  LDG.E.U8 R0, desc[UR8][R14.64+-0x3] ;  /* 0xfffffd080e007981 */ /* 0x000f64000c1e1100 */
[----:B-----5:R-:W-:-:S05]  /*1000*/  LOP3.LUT R3, R3, R0, RZ, 0x3c, !PT ;  /* 0x0000000003037212 */ /* 0x020fca00078e3cff */
[----:B------:R5:W-:Y:S04]  /*1010*/  STG.E.U8 desc[UR8][R12.64+0x4], R3 ;  /* 0x000004030c007986 */ /* 0x000be8000c101108 */
[----:B------:R-:W2:Y:S02]  /*1020*/  LDG.E.U8 R0, desc[UR8][R14.64+-0x2] ;  /* 0xfffffe080e007981 */ /* 0x000ea4000c1e1100 */
[----:B--2---:R-:W-:-:S05]  /*1030*/  LOP3.LUT R23, R23, R0, RZ, 0x3c, !PT ;  /* 0x0000000017177212 */ /* 0x004fca00078e3cff */
        /* <DEDUP_REMOVED lines=9> */
[----:B------:R-:W-:Y:S04]  /*10d0*/  STG.E.U8 desc[UR8][R12.64+0x8], R21 ;  /* 0x000008150c007986 */ /* 0x000fe8000c101108 */
        /* <DEDUP_REMOVED lines=8> */
[----:B------:R2:W-:Y:S04]  /*1160*/  STG.E.U8 desc[UR8][R12.64+0xb], R25 ;  /* 0x00000b190c007986 */ /* 0x0005e8000c101108 */
[----:B------:R-:W3:Y:S02]  /*1170*/  LDG.E.U8 R8, desc[UR8][R14.64+0x5] ;  /* 0x000005080e087981 */ /* 0x000ee4000c1e1100 */
[----:B---3--:R-:W-:-:S05]  /*1180*/  LOP3.LUT R8, R17, R8, RZ, 0x3c, !PT ;  /* 0x0000000811087212 */ /* 0x008fca00078e3cff */
[----:B------:R-:W-:Y:S04]  /*1190*/  STG.E.U8 desc[UR8][R12.64+0xc], R8 ;  /* 0x00000c080c007986 */ /* 0x000fe8000c101108 */
[----:B------:R-:W3:Y:S02]  /*11a0*/  LDG.E.U8 R0, desc[UR8][R14.64+0x6] ;  /* 0x000006080e007981 */ /* 0x000ee4000c1e1100 */
[----:B---3--:R-:W-:-:S05]  /*11b0*/  LOP3.LUT R11, R11, R0, RZ, 0x3c, !PT ;  /* 0x000000000b0b7212 */ /* 0x008fca00078e3cff */
[----:B------:R3:W-:Y:S04]  /*11c0*/  STG.E.U8 desc[UR8][R12.64+0xd], R11 ;  /* 0x00000d0b0c007986 */ /* 0x0007e8000c101108 */
[----:B------:R-:W4:Y:S01]  /*11d0*/  LDG.E.U8 R0, desc[UR8][R14.64+0x7] ;  /* 0x000007080e007981 */ /* 0x000f22000c1e1100 */
[----:B------:R-:W-:-:S04]  /*11e0*/  LOP3.LUT R26, R7, R10, R20, 0x96, !PT ;  /* 0x0000000a071a7212 */ /* 0x000fc800078e9614 */
[----:B------:R-:W-:Y:S02]  /*11f0*/  LOP3.LUT R26, R26, R9, RZ, 0x3c, !PT ;  /* 0x000000091a1a7212 */ /* 0x000fe400078e3cff */
[----:B----4-:R-:W-:-:S05]  /*1200*/  LOP3.LUT R5, R5, R0, RZ, 0x3c, !PT ;  /* 0x0000000005057212 */ /* 0x010fca00078e3cff */
[----:B------:R4:W-:Y:S04]  /*1210*/  STG.E.U8 desc[UR8][R12.64+0xe], R5 ;  /* 0x00000e050c007986 */ /* 0x0009e8000c101108 */
[----:B------:R-:W5:Y:S01]  /*1220*/  LDG.E.U8 R0, desc[UR8][R14.64+0x8] ;  /* 0x000008080e007981 */ /* 0x000f62000c1e1100 */
[----:B------:R-:W-:-:S04]  /*1230*/  LOP3.LUT R16, R26, 0xff, RZ, 0xc0, !PT ;  /* 0x000000ff1a107812 */ /* 0x000fc800078ec0ff */
[----:B-1----:R-:W-:-:S05]  /*1240*/  IADD3 R16, P0, PT, R16, UR12, RZ ;  /* 0x0000000c10107c10 */ /* 0x002fca000ff1e0ff */
[----:B------:R-:W-:Y:S01]  /*1250*/  IMAD.X R17, RZ, RZ, UR13, P0 ;  /* 0x0000000dff117e24 */ /* 0x000fe200080e06ff */
[----:B-----5:R-:W-:-:S05]  /*1260*/  LOP3.LUT R0, R19, R0, RZ, 0x3c, !PT ;  /* 0x0000000013007212 */ /* 0x020fca00078e3cff */
[----:B------:R-:W-:Y:S04]  /*1270*/  STG.E.U8 desc[UR8][R12.64+0xf], R0 ;  /* 0x00000f000c007986 */ /* 0x000fe8000c101108 */
[----:B------:R-:W5:Y:S02]  /*1280*/  LDG.E.U8 R2, desc[UR8][R16.64] ;  /* 0x0000000810027981 */ /* 0x000f64000c1e1100 */
[----:B-----5:R-:W-:-:S04]  /*1290*/  LOP3.LUT R18, R2, R7, R20, 0x96, !PT ;  /* 0x0000000702127212 */ /* 0x020fc800078e9614 */
[----:B------:R-:W-:-:S04]  /*12a0*/  LOP3.LUT R18, R18, 0xff, RZ, 0xc0, !PT ;  /* 0x000000ff12127812 */ /* 0x000fc800078ec0ff */
[----:B------:R-:W-:-:S05]  /*12b0*/  IADD3 R16, P0, PT, R18, UR12, RZ ;  /* 0x0000000c12107c10 */ /* 0x000fca000ff1e0ff */
[----:B------:R-:W-:-:S05]  /*12c0*/  IMAD.X R17, RZ, RZ, UR13, P0 ;  /* 0x0000000dff117e24 */ /* 0x000fca00080e06ff */
[----:B------:R-:W5:Y:S01]  /*12d0*/  LDG.E.U8 R24, desc[UR8][R16.64] ;  /* 0x0000000810187981 */ /* 0x000f62000c1e1100 */
[----:B------:R-:W-:-:S04]  /*12e0*/  LOP3.LUT R2, R2, R9, R10, 0x96, !PT ;  /* 0x0000000902027212 */ /* 0x000fc800078e960a */
[----:B------:R-:W-:-:S04]  /*12f0*/  LOP3.LUT R2, R2, 0xff, RZ, 0xc0, !PT ;  /* 0x000000ff02027812 */ /* 0x000fc800078ec0ff */
[----:B------:R-:W-:-:S05]  /*1300*/  IADD3 R18, P0, PT, R2, UR12, RZ ;  /* 0x0000000c02127c10 */ /* 0x000fca000ff1e0ff */
[----:B------:R-:W-:Y:S01]  /*1310*/  IMAD.X R19, RZ, RZ, UR13, P0 ;  /* 0x0000000dff137e24 */ /* 0x000fe200080e06ff */
[----:B------:R-:W-:-:S04]  /*1320*/  LOP3.LUT R2, R10, 0xffff, R20, 0x48, !PT ;  /* 0x0000ffff0a027812 */ /* 0x000fc800078e4814 */
[----:B------:R5:W2:Y:S01]  /*1330*/  LDG.E.U8 R22, desc[UR8][R18.64] ;  /* 0x0000000812167981 */ /* 0x000aa2000c1e1100 */
[----:B------:R-:W-:Y:S02]  /*1340*/  LOP3.LUT R2, R2, 0xff, RZ, 0xc0, !PT ;  /* 0x000000ff02027812 */ /* 0x000fe400078ec0ff */
[----:B-----5:R-:W-:-:S05]  /*1350*/  IADD3 R18, P0, PT, R24, UR12, RZ ;  /* 0x0000000c18127c10 */ /* 0x020fca000ff1e0ff */
[----:B------:R-:W-:Y:S01]  /*1360*/  IMAD.X R19, RZ, RZ, UR13, P0 ;  /* 0x0000000dff137e24 */ /* 0x000fe200080e06ff */
[----:B------:R-:W-:-:S04]  /*1370*/  IADD3 R16, P0, PT, R2, UR12, RZ ;  /* 0x0000000c02107c10 */ /* 0x000fc8000ff1e0ff */
[----:B------:R-:W5:Y:S01]  /*1380*/  LDG.E.U8 R24, desc[UR8][R18.64] ;  /* 0x0000000812187981 */ /* 0x000f62000c1e1100 */
[----:B------:R-:W-:-:S05]  /*1390*/  IMAD.X R17, RZ, RZ, UR13, P0 ;  /* 0x0000000dff117e24 */ /* 0x000fca00080e06ff */
[----:B------:R2:W3:Y:S02]  /*13a0*/  LDG.E.U8 R2, desc[UR8][R16.64] ;  /* 0x0000000810027981 */ /* 0x0004e4000c1e1100 */
[----:B--2---:R-:W-:Y:S02]  /*13b0*/  IADD3 R16, P0, PT, R22, UR12, RZ ;  /* 0x0000000c16107c10 */ /* 0x004fe4000ff1e0ff */
[----:B------:R-:W-:-:S03]  /*13c0*/  LOP3.LUT R22, R7, 0xffff, R10, 0x48, !PT ;  /* 0x0000ffff07167812 */ /* 0x000fc600078e480a */
[----:B------:R-:W-:Y:S01]  /*13d0*/  IMAD.X R17, RZ, RZ, UR13, P0 ;  /* 0x0000000dff117e24 */ /* 0x000fe200080e06ff */
[----:B------:R-:W-:-:S04]  /*13e0*/  LOP3.LUT R18, R22, 0xff, RZ, 0xc0, !PT ;  /* 0x000000ff16127812 */ /* 0x000fc800078ec0ff */
[----:B------:R-:W-:Y:S01]  /*13f0*/  IADD3 R18, P0, PT, R18, UR12, RZ ;  /* 0x0000000c12127c10 */ /* 0x000fe2000ff1e0ff */
[----:B------:R1:W2:Y:S04]  /*1400*/  LDG.E.U8 R28, desc[UR8][R16.64] ;  /* 0x00000008101c7981 */ /* 0x0002a8000c1e1100 */
[----:B------:R-:W-:Y:S01]  /*1410*/  IMAD.X R19, RZ, RZ, UR13, P0 ;  /* 0x0000000dff137e24 */ /* 0x000fe200080e06ff */
[----:B-----5:R-:W-:-:S04]  /*1420*/  LOP3.LUT R22, R24, R26, RZ, 0x3c, !PT ;  /* 0x0000001a18167212 */ /* 0x020fc800078e3cff */
[----:B---3--:R-:W-:-:S05]  /*1430*/  LOP3.LUT R2, R22, R2, R20, 0x96, !PT ;  /* 0x0000000216027212 */ /* 0x008fca00078e9614 */
[----:B------:R-:W-:Y:S04]  /*1440*/  STG.E.U8 desc[UR8][R12.64], R2 ;  /* 0x000000020c007986 */ /* 0x000fe8000c101108 */
[----:B------:R-:W3:Y:S01]  /*1450*/  LDG.E.U8 R19, desc[UR8][R18.64] ;  /* 0x0000000812137981 */ /* 0x000ee2000c1e1100 */
[----:B------:R-:W-:-:S04]  /*1460*/  LOP3.LUT R24, R9, 0xffff, R7, 0x48, !PT ;  /* 0x0000ffff09187812 */ /* 0x000fc800078e4807 */
[----:B------:R-:W-:-:S04]  /*1470*/  LOP3.LUT R24, R24, 0xff, RZ, 0xc0, !PT ;  /* 0x000000ff18187812 */ /* 0x000fc800078ec0ff */
[----:B-1----:R-:W-:Y:S02]  /*1480*/  IADD3 R16, P0, PT, R24, UR12, RZ ;  /* 0x0000000c18107c10 */ /* 0x002fe4000ff1e0ff */
[----:B--2---:R-:W-:-:S03]  /*1490*/  LOP3.LUT R26, R28, R26, RZ, 0x3c, !PT ;  /* 0x0000001a1c1a7212 */ /* 0x004fc600078e3cff */
[----:B------:R-:W-:Y:S01]  /*14a0*/  IMAD.X R17, RZ, RZ, UR13, P0 ;  /* 0x0000000dff117e24 */ /* 0x000fe200080e06ff */
[----:B---3--:R-:W-:-:S05]  /*14b0*/  LOP3.LUT R10, R26, R19, R10, 0x96, !PT ;  /* 0x000000131a0a7212 */ /* 0x008fca00078e960a */
[----:B------:R-:W-:Y:S04]  /*14c0*/  STG.E.U8 desc[UR8][R12.64+0x1], R10 ;  /* 0x0000010a0c007986 */ /* 0x000fe8000c101108 */
[----:B------:R-:W2:Y:S01]  /*14d0*/  LDG.E.U8 R16, desc[UR8][R16.64] ;  /* 0x0000000810107981 */ /* 0x000ea2000c1e1100 */
[----:B------:R-:W-:-:S04]  /*14e0*/  LOP3.LUT R20, R9, 0xffff, R20, 0x48, !PT ;  /* 0x0000ffff09147812 */ /* 0x000fc800078e4814 */
[----:B------:R-:W-:-:S04]  /*14f0*/  LOP3.LUT R20, R20, 0xff, RZ, 0xc0, !PT ;  /* 0x000000ff14147812 */ /* 0x000fc800078ec0ff */
[----:B------:R-:W-:-:S05]  /*1500*/  IADD3 R18, P0, PT, R20, UR12, RZ ;  /* 0x0000000c14127c10 */ /* 0x000fca000ff1e0ff */
[----:B------:R-:W-:Y:S01]  /*1510*/  IMAD.X R19, RZ, RZ, UR13, P0 ;  /* 0x0000000dff137e24 */ /* 0x000fe200080e06ff */
[----:B--2---:R-:W-:-:S05]  /*1520*/  LOP3.LUT R7, R22, R16, R7, 0x96, !PT ;  /* 0x0000001016077212 */ /* 0x004fca00078e9607 */
[----:B------:R-:W-:Y:S04]  /*1530*/  STG.E.U8 desc[UR8][R12.64+0x2], R7 ;  /* 0x000002070c007986 */ /* 0x000fe8000c101108 */
[----:B------:R-:W2:Y:S01]  /*1540*/  LDG.E.U8 R18, desc[UR8][R18.64] ;  /* 0x0000000812127981 */ /* 0x000ea2000c1e1100 */
[----:B------:R-:W-:-:S04]  /*1550*/  LOP3.LUT R22, R4, R23, R3, 0x96, !PT ;  /* 0x0000001704167212 */ /* 0x000fc800078e9603 */
[----:B------:R-:W-:-:S04]  /*1560*/  LOP3.LUT R22, R22, R29, RZ, 0x3c, !PT ;  /* 0x0000001d16167212 */ /* 0x000fc800078e3cff */
[----:B------:R-:W-:-:S04]  /*1570*/  LOP3.LUT R20, R22, 0xff, RZ, 0xc0, !PT ;  /* 0x000000ff16147812 */ /* 0x000fc800078ec0ff */
[----:B------:R-:W-:-:S05]  /*1580*/  IADD3 R16, P0, PT, R20, UR12, RZ ;  /* 0x0000000c14107c10 */ /* 0x000fca000ff1e0ff */
[----:B------:R-:W-:Y:S01]  /*1590*/  IMAD.X R17, RZ, RZ, UR13, P0 ;  /* 0x0000000dff117e24 */ /* 0x000fe200080e06ff */
[----:B--2---:R-:W-:-:S05]  /*15a0*/  LOP3.LUT R26, R26, R18, R9, 0x96, !PT ;  /* 0x000000121a1a7212 */ /* 0x004fca00078e9609 */
[----:B------:R-:W-:Y:S04]  /*15b0*/  STG.E.U8 desc[UR8][R12.64+0x3], R26 ;  /* 0x0000031a0c007986 */ /* 0x000fe8000c101108 */
[----:B------:R-:W2:Y:S02]  /*15c0*/  LDG.E.U8 R16, desc[UR8][R16.64] ;  /* 0x0000000810107981 */ /* 0x000ea4000c1e1100 */
[----:B--2---:R-:W-:-:S04]  /*15d0*/  LOP3.LUT R9, R16, R4, R3, 0x96, !PT ;  /* 0x0000000410097212 */ /* 0x004fc800078e9603 */
[----:B------:R-:W-:-:S04]  /*15e0*/  LOP3.LUT R9, R9, 0xff, RZ, 0xc0, !PT ;  /* 0x000000ff09097812 */ /* 0x000fc800078ec0ff */
[----:B------:R-:W-:-:S05]  /*15f0*/  IADD3 R18, P0, PT, R9, UR12, RZ ;  /* 0x0000000c09127c10 */ /* 0x000fca000ff1e0ff */
[----:B------:R-:W-:-:S05]  /*1600*/  IMAD.X R19, RZ, RZ, UR13, P0 ;  /* 0x0000000dff137e24 */ /* 0x000fca00080e06ff */
[----:B------:R-:W2:Y:S01]  /*1610*/  LDG.E.U8 R18, desc[UR8][R18.64] ;  /* 0x0000000812127981 */ /* 0x000ea2000c1e1100 */
[----:B------:R-:W-:-:S04]  /*1620*/  LOP3.LUT R9, R16, R29, R23, 0x96, !PT ;  /* 0x0000001d10097212 */ /* 0x000fc800078e9617 */
[----:B------:R-:W-:-:S04]  /*1630*/  LOP3.LUT R9, R9, 0xff, RZ, 0xc0, !PT ;  /* 0x000000ff09097812 */ /* 0x000fc800078ec0ff */
[----:B------:R-:W-:-:S05]  /*1640*/  IADD3 R16, P0, PT, R9, UR12, RZ ;  /* 0x0000000c09107c10 */ /* 0x000fca000ff1e0ff */
[----:B------:R-:W-:Y:S01]  /*1650*/  IMAD.X R17, RZ, RZ, UR13, P0 ;  /* 0x0000000dff117e24 */ /* 0x000fe200080e06ff */
[----:B------:R-:W-:-:S04]  /*1660*/  LOP3.LUT R9, R23, 0xffff, R3, 0x48, !PT ;  /* 0x0000ffff17097812 */ /* 0x000fc800078e4803 */
[----:B------:R2:W3:Y:S01]  /*1670*/  LDG.E.U8 R20, desc[UR8][R16.64] ;  /* 0x0000000810147981 */ /* 0x0004e2000c1e1100 */
[----:B------:R-:W-:Y:S02]  /*1680*/  LOP3.LUT R9, R9, 0xff, RZ, 0xc0, !PT ;  /* 0x000000ff09097812 */ /* 0x000fe400078ec0ff */
[----:B--2---:R-:W-:-:S05]  /*1690*/  IADD3 R16, P0, PT, R18, UR12, RZ ;  /* 0x0000000c12107c10 */ /* 0x004fca000ff1e0ff */
[----:B------:R-:W-:Y:S01]  /*16a0*/  IMAD.X R17, RZ, RZ, UR13, P0 ;  /* 0x0000000dff117e24 */ /* 0x000fe200080e06ff */
[----:B------:R-:W-:-:S04]  /*16b0*/  IADD3 R18, P0, PT, R9, UR12, RZ ;  /* 0x0000000c09127c10 */ /* 0x000fc8000ff1e0ff */
[----:B------:R-:W2:Y:S01]  /*16c0*/  LDG.E.U8 R24, desc[UR8][R16.64] ;  /* 0x0000000810187981 */ /* 0x000ea2000c1e1100 */
[----:B------:R-:W-:-:S05]  /*16d0*/  IMAD.X R19, RZ, RZ, UR13, P0 ;  /* 0x0000000dff137e24 */ /* 0x000fca00080e06ff */
[----:B------:R3:W5:Y:S02]  /*16e0*/  LDG.E.U8 R9, desc[UR8][R18.64] ;  /* 0x0000000812097981 */ /* 0x000764000c1e1100 */
[----:B---3--:R-:W-:Y:S02]  /*16f0*/  IADD3 R18, P0, PT, R20, UR12, RZ ;  /* 0x0000000c14127c10 */ /* 0x008fe4000ff1e0ff */
[----:B------:R-:W-:-:S03]  /*1700*/  LOP3.LUT R20, R4, 0xffff, R23, 0x48, !PT ;  /* 0x0000ffff04147812 */ /* 0x000fc600078e4817 */
[----:B------:R-:W-:Y:S01]  /*1710*/  IMAD.X R19, RZ, RZ, UR13, P0 ;  /* 0x0000000dff137e24 */ /* 0x000fe200080e06ff */
[----:B------:R-:W-:-:S04]  /*1720*/  LOP3.LUT R16, R20, 0xff, RZ, 0xc0, !PT ;  /* 0x000000ff14107812 */ /* 0x000fc800078ec0ff */
[----:B------:R-:W-:Y:S01]  /*1730*/  IADD3 R16, P0, PT, R16, UR12, RZ ;  /* 0x0000000c10107c10 */ /* 0x000fe2000ff1e0ff */
[----:B------:R1:W3:Y:S04]  /*1740*/  LDG.E.U8 R28, desc[UR8][R18.64] ;  /* 0x00000008121c7981 */ /* 0x0002e8000c1e1100 */
[----:B------:R-:W-:Y:S01]  /*1750*/  IMAD.X R17, RZ, RZ, UR13, P0 ;  /* 0x0000000dff117e24 */ /* 0x000fe200080e06ff */
[----:B--2---:R-:W-:-:S04]  /*1760*/  LOP3.LUT R20, R24, R22, RZ, 0x3c, !PT ;  /* 0x0000001618147212 */ /* 0x004fc800078e3cff */
[----:B-----5:R-:W-:-:S05]  /*1770*/  LOP3.LUT R9, R20, R9, R3, 0x96, !PT ;  /* 0x0000000914097212 */ /* 0x020fca00078e9603 */
[----:B------:R2:W-:Y:S04]  /*1780*/  STG.E.U8 desc[UR8][R12.64+0x4], R9 ;  /* 0x000004090c007986 */ /* 0x0005e8000c101108 */
[----:B------:R-:W5:Y:S01]  /*1790*/  LDG.E.U8 R16, desc[UR8][R16.64] ;  /* 0x0000000810107981 */ /* 0x000f62000c1e1100 */
[----:B------:R-:W-:-:S04]  /*17a0*/  LOP3.LUT R24, R29, 0xffff, R4, 0x48, !PT ;  /* 0x0000ffff1d187812 */ /* 0x000fc800078e4804 */
[----:B------:R-:W-:-:S04]  /*17b0*/  LOP3.LUT R24, R24, 0xff, RZ, 0xc0, !PT ;  /* 0x000000ff18187812 */ /* 0x000fc800078ec0ff */
[----:B-1----:R-:W-:Y:S02]  /*17c0*/  IADD3 R18, P0, PT, R24, UR12, RZ ;  /* 0x0000000c18127c10 */ /* 0x002fe4000ff1e0ff */
[----:B---3--:R-:W-:-:S03]  /*17d0*/  LOP3.LUT R22, R28, R22, RZ, 0x3c, !PT ;  /* 0x000000161c167212 */ /* 0x008fc600078e3cff */
[----:B------:R-:W-:Y:S01]  /*17e0*/  IMAD.X R19, RZ, RZ, UR13, P0 ;  /* 0x0000000dff137e24 */ /* 0x000fe200080e06ff */
[----:B-----5:R-:W-:-:S05]  /*17f0*/  LOP3.LUT R24, R22, R16, R23, 0x96, !PT ;  /* 0x0000001016187212 */ /* 0x020fca00078e9617 */
[----:B------:R1:W-:Y:S04]  /*1800*/  STG.E.U8 desc[UR8][R12.64+0x5], R24 ;  /* 0x000005180c007986 */ /* 0x0003e8000c101108 */
[----:B------:R-:W3:Y:S01]  /*1810*/  LDG.E.U8 R19, desc[UR8][R18.64] ;  /* 0x0000000812137981 */ /* 0x000ee2000c1e1100 */
[----:B------:R-:W-:-:S04]  /*1820*/  LOP3.LUT R3, R29, 0xffff, R3, 0x48, !PT ;  /* 0x0000ffff1d037812 */ /* 0x000fc800078e4803 */
[----:B------:R-:W-:-:S04]  /*1830*/  LOP3.LUT R3, R3, 0xff, RZ, 0xc0, !PT ;  /* 0x000000ff03037812 */ /* 0x000fc800078ec0ff */
[----:B------:R-:W-:-:S05]  /*1840*/  IADD3 R16, P0, PT, R3, UR12, RZ ;  /* 0x0000000c03107c10 */ /* 0x000fca000ff1e0ff */
[----:B------:R-:W-:Y:S01]  /*1850*/  IMAD.X R17, RZ, RZ, UR13, P0 ;  /* 0x0000000dff117e24 */ /* 0x000fe200080e06ff */
[----:B---3--:R-:W-:-:S05]  /*1860*/  LOP3.LUT R4, R20, R19, R4, 0x96, !PT ;  /* 0x0000001314047212 */ /* 0x008fca00078e9604 */
[----:B------:R-:W-:Y:S04]  /*1870*/  STG.E.U8 desc[UR8][R12.64+0x6], R4 ;  /* 0x000006040c007986 */ /* 0x000fe8000c101108 */
[----:B------:R-:W3:Y:S01]  /*1880*/  LDG.E.U8 R16, desc[UR8][R16.64] ;  /* 0x0000000810107981 */ /* 0x000ee2000c1e1100 */
[----:B------:R-:W-:-:S04]  /*1890*/  LOP3.LUT R20, R6, R27, R21, 0x96, !PT ;  /* 0x0000001b06147212 */ /* 0x000fc800078e9615 */
[----:B------:R-:W-:-:S04]  /*18a0*/  LOP3.LUT R20, R20, R25, RZ, 0x3c, !PT ;  /* 0x0000001914147212 */ /* 0x000fc800078e3cff */
[----:B------:R-:W-:-:S04]  /*18b0*/  LOP3.LUT R3, R20, 0xff, RZ, 0xc0, !PT ;  /* 0x000000ff14037812 */ /* 0x000fc800078ec0ff */
[----:B------:R-:W-:-:S05]  /*18c0*/  IADD3 R18, P0, PT, R3, UR12, RZ ;  /* 0x0000000c03127c10 */ /* 0x000fca000ff1e0ff */
[----:B------:R-:W-:Y:S01]  /*18d0*/  IMAD.X R19, RZ, RZ, UR13, P0 ;  /* 0x0000000dff137e24 */ /* 0x000fe200080e06ff */
[----:B---3--:R-:W-:-:S05]  /*18e0*/  LOP3.LUT R29, R22, R16, R29, 0x96, !PT ;  /* 0x00000010161d7212 */ /* 0x008fca00078e961d */
[----:B------:R3:W-:Y:S04]  /*18f0*/  STG.E.U8 desc[UR8][R12.64+0x7], R29 ;  /* 0x0000071d0c007986 */ /* 0x0007e8000c101108 */
        /* <DEDUP_REMOVED lines=8> */
[----:B------:R-:W-:Y:S02]  /*1980*/  IADD3 R16, P0, PT, R3, UR12, RZ ;  /* 0x0000000c03107c10 */ /* 0x000fe4000ff1e0ff */
[----:B------:R-:W-:-:S03]  /*1990*/  LOP3.LUT R3, R27, 0xffff, R21, 0x48, !PT ;  /* 0x0000ffff1b037812 */ /* 0x000fc600078e4815 */
[----:B------:R-:W-:Y:S01]  /*19a0*/  IMAD.X R17, RZ, RZ, UR13, P0 ;  /* 0x0000000dff117e24 */ /* 0x000fe200080e06ff */
[----:B------:R-:W-:-:S04]  /*19b0*/  LOP3.LUT R3, R3, 0xff, RZ, 0xc0, !PT ;  /* 0x000000ff03037812 */ /* 0x000fc800078ec0ff */
[----:B------:R0:W4:Y:S01]  /*19c0*/  LDG.E.U8 R28, desc[UR8][R16.64] ;  /* 0x00000008101c7981 */ /* 0x000122000c1e1100 */
[----:B-----5:R-:W-:-:S05]  /*19d0*/  IADD3 R18, P0, PT, R22, UR12, RZ ;  /* 0x0000000c16127c10 */ /* 0x020fca000ff1e0ff */
[----:B------:R-:W-:Y:S01]  /*19e0*/  IMAD.X R19, RZ, RZ, UR13, P0 ;  /* 0x0000000dff137e24 */ /* 0x000fe200080e06ff */
[----:B0-----:R-:W-:-:S05]  /*19f0*/  IADD3 R16, P0, PT, R3, UR12, RZ ;  /* 0x0000000c03107c10 */ /* 0x001fca000ff1e0ff */
[----:B------:R-:W-:Y:S01]  /*1a00*/  IMAD.X R17, RZ, RZ, UR13, P0 ;  /* 0x0000000dff117e24 */ /* 0x000fe200080e06ff */
[----:B------:R0:W5:Y:S04]  /*1a10*/  LDG.E.U8 R19, desc[UR8][R18.64] ;  /* 0x0000000812137981 */ /* 0x000168000c1e1100 */
[----:B------:R-:W2:Y:S01]  /*1a20*/  LDG.E.U8 R3, desc[UR8][R16.64] ;  /* 0x0000000810037981 */ /* 0x000ea2000c1e1100 */
[----:B----4-:R-:W-:Y:S02]  /*1a30*/  IADD3 R22, P0, PT, R28, UR12, RZ ;  /* 0x0000000c1c167c10 */ /* 0x010fe4000ff1e0ff */
[----:B------:R-:W-:-:S03]  /*1a40*/  LOP3.LUT R28, R6, 0xffff, R27, 0x48, !PT ;  /* 0x0000ffff061c7812 */ /* 0x000fc600078e481b */
[----:B------:R-:W-:Y:S01]  /*1a50*/  IMAD.X R23, RZ, RZ, UR13, P0 ;  /* 0x0000000dff177e24 */ /* 0x000fe200080e06ff */
[----:B------:R-:W-:-:S04]  /*1a60*/  LOP3.LUT R28, R28, 0xff, RZ, 0xc0, !PT ;  /* 0x000000ff1c1c7812 */ /* 0x000fc800078ec0ff */
[----:B0-----:R-:W-:Y:S01]  /*1a70*/  IADD3 R18, P0, PT, R28, UR12, RZ ;  /* 0x0000000c1c127c10 */ /* 0x001fe2000ff1e0ff */
[----:B------:R5:W4:Y:S02]  /*1a80*/  LDG.E.U8 R23, desc[UR8][R22.64] ;  /* 0x0000000816177981 */ /* 0x000b24000c1e1100 */
[----:B-----5:R-:W-:Y:S02]  /*1a90*/  LOP3.LUT R22, R19, R20, RZ, 0x3c, !PT ;  /* 0x0000001413167212 */ /* 0x020fe400078e3cff */
[----:B------:R-:W-:Y:S02]  /*1aa0*/  IMAD.X R19, RZ, RZ, UR13, P0 ;  /* 0x0000000dff137e24 */ /* 0x000fe400080e06ff */
[----:B--2---:R-:W-:-:S05]  /*1ab0*/  LOP3.LUT R3, R22, R3, R21, 0x96, !PT ;  /* 0x0000000316037212 */ /* 0x004fca00078e9615 */
[----:B------:R0:W-:Y:S04]  /*1ac0*/  STG.E.U8 desc[UR8][R12.64+0x8], R3 ;  /* 0x000008030c007986 */ /* 0x0001e8000c101108 */
[----:B------:R-:W2:Y:S01]  /*1ad0*/  LDG.E.U8 R18, desc[UR8][R18.64] ;  /* 0x0000000812127981 */ /* 0x000ea2000c1e1100 */
[----:B------:R-:W-:-:S04]  /*1ae0*/  LOP3.LUT R16, R25, 0xffff, R6, 0x48, !PT ;  /* 0x0000ffff19107812 */ /* 0x000fc800078e4806 */
[----:B------:R-:W-:Y:S02]  /*1af0*/  LOP3.LUT R16, R16, 0xff, RZ, 0xc0, !PT ;  /* 0x000000ff10107812 */ /* 0x000fe400078ec0ff */
[----:B----4-:R-:W-:Y:S02]  /*1b00*/  LOP3.LUT R20, R23, R20, RZ, 0x3c, !PT ;  /* 0x0000001417147212 */ /* 0x010fe400078e3cff */
[----:B------:R-:W-:-:S05]  /*1b10*/  IADD3 R16, P0, PT, R16, UR12, RZ ;  /* 0x0000000c10107c10 */ /* 0x000fca000ff1e0ff */
[----:B------:R-:W-:Y:S01]  /*1b20*/  IMAD.X R17, RZ, RZ, UR13, P0 ;  /* 0x0000000dff117e24 */ /* 0x000fe200080e06ff */
[----:B--2---:R-:W-:-:S05]  /*1b30*/  LOP3.LUT R27, R20, R18, R27, 0x96, !PT ;  /* 0x00000012141b7212 */ /* 0x004fca00078e961b */
[----:B------:R-:W-:Y:S04]  /*1b40*/  STG.E.U8 desc[UR8][R12.64+0x9], R27 ;  /* 0x0000091b0c007986 */ /* 0x000fe8000c101108 */
[----:B------:R-:W2:Y:S01]  /*1b50*/  LDG.E.U8 R17, desc[UR8][R16.64] ;  /* 0x0000000810117981 */ /* 0x000ea2000c1e1100 */
[----:B------:R-:W-:-:S04]  /*1b60*/  LOP3.LUT R21, R25, 0xffff, R21, 0x48, !PT ;  /* 0x0000ffff19157812 */ /* 0x000fc800078e4815 */
[----:B------:R-:W-:-:S04]  /*1b70*/  LOP3.LUT R21, R21, 0xff, RZ, 0xc0, !PT ;  /* 0x000000ff15157812 */ /* 0x000fc800078ec0ff */
[----:B------:R-:W-:-:S05]  /*1b80*/  IADD3 R18, P0, PT, R21, UR12, RZ ;  /* 0x0000000c15127c10 */ /* 0x000fca000ff1e0ff */
[----:B------:R-:W-:Y:S01]  /*1b90*/  IMAD.X R19, RZ, RZ, UR13, P0 ;  /* 0x0000000dff137e24 */ /* 0x000fe200080e06ff */
[----:B--2---:R-:W-:-:S05]  /*1ba0*/  LOP3.LUT R6, R22, R17, R6, 0x96, !PT ;  /* 0x0000001116067212 */ /* 0x004fca00078e9606 */
[----:B------:R2:W-:Y:S04]  /*1bb0*/  STG.E.U8 desc[UR8][R12.64+0xa], R6 ;  /* 0x00000a060c007986 */ /* 0x0005e8000c101108 */
[----:B------:R-:W4:Y:S01]  /*1bc0*/  LDG.E.U8 R18, desc[UR8][R18.64] ;  /* 0x0000000812127981 */ /* 0x000f22000c1e1100 */
[----:B------:R-:W-:-:S04]  /*1bd0*/  LOP3.LUT R21, R5, R11, R8, 0x96, !PT ;  /* 0x0000000b05157212 */ /* 0x000fc800078e9608 */
[----:B------:R-:W-:-:S04]  /*1be0*/  LOP3.LUT R28, R21, R0, RZ, 0x3c, !PT ;  /* 0x00000000151c7212 */ /* 0x000fc800078e3cff */
[----:B------:R-:W-:-:S04]  /*1bf0*/  LOP3.LUT R21, R28, 0xff, RZ, 0xc0, !PT ;  /* 0x000000ff1c157812 */ /* 0x000fc800078ec0ff */
[----:B------:R-:W-:-:S05]  /*1c00*/  IADD3 R16, P0, PT, R21, UR12, RZ ;  /* 0x0000000c15107c10 */ /* 0x000fca000ff1e0ff */
[----:B------:R-:W-:Y:S01]  /*1c10*/  IMAD.X R17, RZ, RZ, UR13, P0 ;  /* 0x0000000dff117e24 */ /* 0x000fe200080e06ff */
[----:B----4-:R-:W-:-:S05]  /*1c20*/  LOP3.LUT R25, R20, R18, R25, 0x96, !PT ;  /* 0x0000001214197212 */ /* 0x010fca00078e9619 */
        /* <DEDUP_REMOVED lines=13> */
[----:B------:R-:W3:Y:S01]  /*1d00*/  LDG.E.U8 R22, desc[UR8][R22.64] ;  /* 0x0000000816167981 */ /* 0x000ee2000c1e1100 */
[----:B-----5:R-:W-:-:S05]  /*1d10*/  IADD3 R16, P0, PT, R20, UR12, RZ ;  /* 0x0000000c14107c10 */ /* 0x020fca000ff1e0ff */
[----:B------:R-:W-:Y:S01]  /*1d20*/  IMAD.X R17, RZ, RZ, UR13, P0 ;  /* 0x0000000dff117e24 */ /* 0x000fe200080e06ff */
[----:B------:R-:W-:-:S05]  /*1d30*/  IADD3 R18, P0, PT, R18, UR12, RZ ;  /* 0x0000000c12127c10 */ /* 0x000fca000ff1e0ff */
[----:B------:R-:W-:Y:S01]  /*1d40*/  IMAD.X R19, RZ, RZ, UR13, P0 ;  /* 0x0000000dff137e24 */ /* 0x000fe200080e06ff */
[----:B------:R-:W5:Y:S04]  /*1d50*/  LDG.E.U8 R17, desc[UR8][R16.64] ;  /* 0x0000000810117981 */ /* 0x000f68000c1e1100 */
[----:B------:R5:W2:Y:S01]  /*1d60*/  LDG.E.U8 R18, desc[UR8][R18.64] ;  /* 0x0000000812127981 */ /* 0x000aa2000c1e1100 */
[----:B---3--:R-:W-:Y:S02]  /*1d70*/  IADD3 R20, P0, PT, R22, UR12, RZ ;  /* 0x0000000c16147c10 */ /* 0x008fe4000ff1e0ff */
[----:B------:R-:W-:-:S03]  /*1d80*/  LOP3.LUT R22, R5, 0xffff, R11, 0x48, !PT ;  /* 0x0000ffff05167812 */ /* 0x000fc600078e480b */
[----:B------:R-:W-:Y:S01]  /*1d90*/  IMAD.X R21, RZ, RZ, UR13, P0 ;  /* 0x0000000dff157e24 */ /* 0x000fe200080e06ff */
[----:B------:R-:W-:-:S04]  /*1da0*/  LOP3.LUT R22, R22, 0xff, RZ, 0xc0, !PT ;  /* 0x000000ff16167812 */ /* 0x000fc800078ec0ff */
[----:B------:R-:W-:Y:S01]  /*1db0*/  IADD3 R22, P0, PT, R22, UR12, RZ ;  /* 0x0000000c16167c10 */ /* 0x000fe2000ff1e0ff */
[----:B------:R2:W3:Y:S04]  /*1dc0*/  LDG.E.U8 R20, desc[UR8][R20.64] ;  /* 0x0000000814147981 */ /* 0x0004e8000c1e1100 */
[----:B------:R-:W-:Y:S01]  /*1dd0*/  IMAD.X R23, RZ, RZ, UR13, P0 ;  /* 0x0000000dff177e24 */ /* 0x000fe200080e06ff */
[----:B-----5:R-:W-:-:S04]  /*1de0*/  LOP3.LUT R19, R17, R28, RZ, 0x3c, !PT ;  /* 0x0000001c11137212 */ /* 0x020fc800078e3cff */
[----:B--2---:R-:W-:-:S05]  /*1df0*/  LOP3.LUT R21, R19, R18, R8, 0x96, !PT ;  /* 0x0000001213157212 */ /* 0x004fca00078e9608 */
[----:B------:R2:W-:Y:S04]  /*1e00*/  STG.E.U8 desc[UR8][R12.64+0xc], R21 ;  /* 0x00000c150c007986 */ /* 0x0005e8000c101108 */
[----:B------:R-:W5:Y:S01]  /*1e10*/  LDG.E.U8 R22, desc[UR8][R22.64] ;  /* 0x0000000816167981 */ /* 0x000f62000c1e1100 */
[----:B------:R-:W-:-:S04]  /*1e20*/  LOP3.LUT R16, R0, 0xffff, R5, 0x48, !PT ;  /* 0x0000ffff00107812 */ /* 0x000fc800078e4805 */
[----:B------:R-:W-:Y:S02]  /*1e30*/  LOP3.LUT R16, R16, 0xff, RZ, 0xc0, !PT ;  /* 0x000000ff10107812 */ /* 0x000fe400078ec0ff */
[----:B---3--:R-:W-:Y:S02]  /*1e40*/  LOP3.LUT R28, R20, R28, RZ, 0x3c, !PT ;  /* 0x0000001c141c7212 */ /* 0x008fe400078e3cff */
[----:B------:R-:W-:-:S05]  /*1e50*/  IADD3 R16, P0, PT, R16, UR12, RZ ;  /* 0x0000000c10107c10 */ /* 0x000fca000ff1e0ff */
[----:B------:R-:W-:Y:S01]  /*1e60*/  IMAD.X R17, RZ, RZ, UR13, P0 ;  /* 0x0000000dff117e24 */ /* 0x000fe200080e06ff */
[----:B-----5:R-:W-:-:S05]  /*1e70*/  LOP3.LUT R11, R28, R22, R11, 0x96, !PT ;  /* 0x000000161c0b7212 */ /* 0x020fca00078e960b */
[----:B------:R-:W-:Y:S04]  /*1e80*/  STG.E.U8 desc[UR8][R12.64+0xd], R11 ;  /* 0x00000d0b0c007986 */ /* 0x000fe8000c101108 */
[----:B------:R-:W3:Y:S01]  /*1e90*/  LDG.E.U8 R16, desc[UR8][R16.64] ;  /* 0x0000000810107981 */ /* 0x000ee2000c1e1100 */
[----:B------:R-:W-:-:S04]  /*1ea0*/  LOP3.LUT R8, R0, 0xffff, R8, 0x48, !PT ;  /* 0x0000ffff00087812 */ /* 0x000fc800078e4808 */
[----:B------:R-:W-:-:S04]  /*1eb0*/  LOP3.LUT R8, R8, 0xff, RZ, 0xc0, !PT ;  /* 0x000000ff08087812 */ /* 0x000fc800078ec0ff */
[----:B------:R-:W-:Y:S01]  /*1ec0*/  IADD3 R18, P0, PT, R8, UR12, RZ ;  /* 0x0000000c08127c10 */ /* 0x000fe2000ff1e0ff */
[----:B------:R-:W5:Y:S01]  /*1ed0*/  LDC.64 R22, c[0x0][0x3a0] ;  /* 0x0000e800ff167b82 */ /* 0x000f620000000a00 */
[----:B---3--:R-:W-:-:S03]  /*1ee0*/  LOP3.LUT R5, R19, R16, R5, 0x96, !PT ;  /* 0x0000001013057212 */ /* 0x008fc600078e9605 */
[----:B------:R-:W-:Y:S02]  /*1ef0*/  IMAD.X R19, RZ, RZ, UR13, P0 ;  /* 0x0000000dff137e24 */ /* 0x000fe400080e06ff */
[----:B------:R3:W-:Y:S04]  /*1f00*/  STG.E.U8 desc[UR8][R12.64+0xe], R5 ;  /* 0x00000e050c007986 */ /* 0x0007e8000c101108 */
[----:B------:R-:W4:Y:S01]  /*1f10*/  LDG.E.U8 R19, desc[UR8][R18.64] ;  /* 0x0000000812137981 */ /* 0x000f22000c1e1100 */
[----:B------:R-:W-:Y:S02]  /*1f20*/  LOP3.LUT R9, R9, 0xffff, RZ, 0xc0, !PT ;  /* 0x0000ffff09097812 */ /* 0x000fe400078ec0ff */
[----:B-1----:R-:W-:Y:S02]  /*1f30*/  LOP3.LUT R24, R24, 0xffff, RZ, 0xc0, !PT ;  /* 0x0000ffff18187812 */ /* 0x002fe400078ec0ff */
[----:B------:R-:W-:-:S02]  /*1f40*/  LOP3.LUT R8, R4, 0xffff, RZ, 0xc0, !PT ;  /* 0x0000ffff04087812 */ /* 0x000fc400078ec0ff */
[----:B------:R-:W-:Y:S02]  /*1f50*/  LOP3.LUT R29, R29, 0xffff, RZ, 0xc0, !PT ;  /* 0x0000ffff1d1d7812 */ /* 0x000fe400078ec0ff */
[----:B----4-:R-:W-:-:S05]  /*1f60*/  LOP3.LUT R28, R28, R19, R0, 0x96, !PT ;  /* 0x000000131c1c7212 */ /* 0x010fca00078e9600 */
[----:B------:R1:W-:Y:S04]  /*1f70*/  STG.E.U8 desc[UR8][R12.64+0xf], R28 ;  /* 0x00000f1c0c007986 */ /* 0x0003e8000c101108 */
[----:B-----5:R-:W4:Y:S01]  /*1f80*/  LDG.E.U8 R0, desc[UR8][R22.64] ;  /* 0x0000000816007981 */ /* 0x020f22000c1e1100 */
[----:B------:R-:W-:Y:S02]  /*1f90*/  PRMT R4, R9, 0x3340, R24 ;  /* 0x0000334009047816 */ /* 0x000fe40000000018 */
[----:B------:R-:W-:Y:S02]  /*1fa0*/  LOP3.LUT R17, R10, 0xffff, RZ, 0xc0, !PT ;  /* 0x0000ffff0a117812 */ /* 0x000fe400078ec0ff */
[----:B------:R-:W-:Y:S02]  /*1fb0*/  PRMT R9, R8, 0x3340, R29 ;  /* 0x0000334008097816 */ /* 0x000fe4000000001d */
[----:B------:R-:W-:-:S02]  /*1fc0*/  LOP3.LUT R2, R2, 0xffff, RZ, 0xc0, !PT ;  /* 0x0000ffff02027812 */ /* 0x000fc400078ec0ff */
[----:B------:R-:W-:Y:S02]  /*1fd0*/  LOP3.LUT R7, R7, 0xffff, RZ, 0xc0, !PT ;  /* 0x0000ffff07077812 */ /* 0x000fe400078ec0ff */
[----:B------:R-:W-:Y:S02]  /*1fe0*/  LOP3.LUT R26, R26, 0xffff, RZ, 0xc0, !PT ;  /* 0x0000ffff1a1a7812 */ /* 0x000fe400078ec0ff */
[----:B0-----:R-:W-:Y:S02]  /*1ff0*/  LOP3.LUT R3, R3, 0xffff, RZ, 0xc0, !PT ;  /* 0x0000ffff03037812 */ /* 0x001fe400078ec0ff */
[----:B------:R-:W-:Y:S02]  /*2000*/  LOP3.LUT R8, R27, 0xffff, RZ, 0xc0, !PT ;  /* 0x0000ffff1b087812 */ /* 0x000fe400078ec0ff */
[----:B------:R-:W-:Y:S02]  /*2010*/  LOP3.LUT R6, R6, 0xffff, RZ, 0xc0, !PT ;  /* 0x0000ffff06067812 */ /* 0x000fe400078ec0ff */
[----:B------:R-:W-:-:S02]  /*2020*/  LOP3.LUT R25, R25, 0xffff, RZ, 0xc0, !PT ;  /* 0x0000ffff19197812 */ /* 0x000fc400078ec0ff */
[----:B--2---:R-:W-:Y:S02]  /*2030*/  LOP3.LUT R21, R21, 0xffff, RZ, 0xc0, !PT ;  /* 0x0000ffff15157812 */ /* 0x004fe400078ec0ff */
[----:B------:R-:W-:Y:S02]  /*2040*/  LOP3.LUT R10, R11, 0xffff, RZ, 0xc0, !PT ;  /* 0x0000ffff0b0a7812 */ /* 0x000fe400078ec0ff */
[----:B---3--:R-:W-:Y:S02]  /*2050*/  LOP3.LUT R5, R5, 0xffff, RZ, 0xc0, !PT ;  /* 0x0000ffff05057812 */ /* 0x008fe400078ec0ff */
[----:B-1----:R-:W-:Y:S02]  /*2060*/  LOP3.LUT R28, R28, 0xffff, RZ, 0xc0, !PT ;  /* 0x0000ffff1c1c7812 */ /* 0x002fe400078ec0ff */
[----:B------:R-:W-:Y:S02]  /*2070*/  PRMT R2, R2, 0x3340, R17 ;  /* 0x0000334002027816 */ /* 0x000fe40000000011 */
[----:B------:R-:W-:-:S02]  /*2080*/  PRMT R7, R7, 0x3340, R26 ;  /* 0x0000334007077816 */ /* 0x000fc4000000001a */
[----:B------:R-:W-:Y:S02]  /*2090*/  PRMT R3, R3, 0x3340, R8 ;  /* 0x0000334003037816 */ /* 0x000fe40000000008 */
[----:B------:R-:W-:Y:S02]  /*20a0*/  PRMT R6, R6, 0x3340, R25 ;  /* 0x0000334006067816 */ /* 0x000fe40000000019 */
[----:B------:R-:W-:Y:S02]  /*20b0*/  PRMT R10, R21, 0x3340, R10 ;  /* 0x00003340150a7816 */ /* 0x000fe4000000000a */
[----:B------:R-:W-:Y:S02]  /*20c0*/  PRMT R5, R5, 0x3340, R28 ;  /* 0x0000334005057816 */ /* 0x000fe4000000001c */
        /* <DEDUP_REMOVED lines=24> */
[----:B------:R-:W0:Y:S02]  /*2250*/  LDG.E.U8 R2, desc[UR8][R22.64+0x5] ;  /* 0x0000050816027981 */ /* 0x000e24000c1e1100 */
[----:B0-----:R-:W-:-:S06]  /*2260*/  IMAD.IADD R26, R1, 0x1, R2 ;  /* 0x00000001011a7824 */ /* 0x001fcc00078e0202 */
[----:B------:R-:W2:Y:S04]  /*2270*/  LDL.U8 R26, [R26] ;  /* 0x000000001a1a7983 */ /* 0x000ea80000100000 */
[----:B--2---:R-:W-:Y:S04]  /*2280*/  STG.E.U8 desc[UR8][R12.64+0x5], R26 ;  /* 0x0000051a0c007986 */ /* 0x004fe8000c101108 */
[----:B------:R-:W2:Y:S02]  /*2290*/  LDG.E.U8 R2, desc[UR8][R22.64+0x6] ;  /* 0x0000060816027981 */ /* 0x000ea4000c1e1100 */
[----:B--2---:R-:W-:-:S06]  /*22a0*/  IMAD.IADD R4, R1, 0x1, R2 ;  /* 0x0000000101047824 */ /* 0x004fcc00078e0202 */
        /* <DEDUP_REMOVED lines=34> */
[----:B------:R-:W3:Y:S01]  /*24d0*/  LDG.E.U8 R2, desc[UR8][R22.64+0xf] ;  /* 0x00000f0816027981 */ /* 0x000ee2000c1e1100 */
[----:B-1----:R-:W-:Y:S01]  /*24e0*/  LOP3.LUT R17, R17, 0xff, RZ, 0xc0, !PT ;  /* 0x000000ff11117812 */ /* 0x002fe200078ec0ff */
[----:B---3--:R-:W-:-:S06]  /*24f0*/  IMAD.IADD R2, R1, 0x1, R2 ;  /* 0x0000000101027824 */ /* 0x008fcc00078e0202 */
[----:B------:R-:W3:Y:S01]  /*2500*/  LDL.U8 R2, [R2] ;  /* 0x0000000002027983 */ /* 0x000ee20000100000 */
[----:B------:R-:W-:-:S05]  /*2510*/  IADD3 R16, P0, PT, R17, UR10, RZ ;  /* 0x0000000a11107c10 */ /* 0x000fca000ff1e0ff */
[----:B------:R-:W-:Y:S01]  /*2520*/  IMAD.X R17, RZ, RZ, UR11, P0 ;  /* 0x0000000bff117e24 */ /* 0x000fe200080e06ff */
[----:B------:R-:W-:Y:S01]  /*2530*/  LOP3.LUT R9, R9, 0xff, RZ, 0xc0, !PT ;  /* 0x000000ff09097812 */ /* 0x000fe200078ec0ff */
[----:B---3--:R1:W-:Y:S04]  /*2540*/  STG.E.U8 desc[UR8][R12.64+0xf], R2 ;  /* 0x00000f020c007986 */ /* 0x0083e8000c101108 */
[----:B------:R-:W3:Y:S01]  /*2550*/  LDG.E.U8 R20, desc[UR8][R16.64] ;  /* 0x0000000810147981 */ /* 0x000ee2000c1e1100 */
[----:B------:R-:W-:-:S05]  /*2560*/  IADD3 R8, P0, PT, R9, UR10, RZ ;  /* 0x0000000a09087c10 */ /* 0x000fca000ff1e0ff */
[----:B------:R-:W-:Y:S01]  /*2570*/  IMAD.X R9, RZ, RZ, UR11, P0 ;  /* 0x0000000bff097e24 */ /* 0x000fe200080e06ff */
[----:B------:R-:W-:Y:S01]  /*2580*/  LOP3.LUT R7, R7, 0xff, RZ, 0xc0, !PT ;  /* 0x000000ff07077812 */ /* 0x000fe200078ec0ff */
[----:B---3--:R3:W-:Y:S04]  /*2590*/  STG.E.U8 desc[UR8][R12.64], R20 ;  /* 0x000000140c007986 */ /* 0x0087e8000c101108 */
[----:B------:R-:W4:Y:S01]  /*25a0*/  LDG.E.U8 R10, desc[UR8][R8.64] ;  /* 0x00000008080a7981 */ /* 0x000f22000c1e1100 */
[----:B------:R-:W-:-:S05]  /*25b0*/  IADD3 R18, P0, PT, R7, UR10, RZ ;  /* 0x0000000a07127c10 */ /* 0x000fca000ff1e0ff */
        /* <DEDUP_REMOVED lines=16> */
[----:B0-----:R-:W-:Y:S01]  /*26c0*/  LOP3.LUT R4, R4, 0xff, RZ, 0xc0, !PT ;  /* 0x000000ff04047812 */ /* 0x001fe200078ec0ff */
        /* <DEDUP_REMOVED lines=31> */
[----:B-----5:R-:W4:Y:S01]  /*28c0*/  LDG.E.U8 R25, desc[UR8][R18.64] ;  /* 0x0000000812197981 */ /* 0x020f22000c1e1100 */
[----:B------:R-:W-:-:S05]  /*28d0*/  IADD3 R16, P0, PT, R16, UR10, RZ ;  /* 0x0000000a10107c10 */ /* 0x000fca000ff1e0ff */
[----:B------:R-:W-:Y:S01]  /*28e0*/  IMAD.X R17, RZ, RZ, UR11, P0 ;  /* 0x0000000bff117e24 */ /* 0x000fe200080e06ff */
[----:B------:R-:W-:Y:S01]  /*28f0*/  LOP3.LUT R8, R11, 0xff, RZ, 0xc0, !PT ;  /* 0x000000ff0b087812 */ /* 0x000fe200078ec0ff */
[----:B----4-:R3:W-:Y:S04]  /*2900*/  STG.E.U8 desc[UR8][R12.64+0xb], R25 ;  /* 0x00000b190c007986 */ /* 0x0107e8000c101108 */
[----:B------:R-:W4:Y:S01]  /*2910*/  LDG.E.U8 R17, desc[UR8][R16.64] ;  /* 0x0000000810117981 */ /* 0x000f22000c1e1100 */
[----:B------:R-:W-:-:S05]  /*2920*/  IADD3 R8, P0, PT, R8, UR10, RZ ;  /* 0x0000000a08087c10 */ /* 0x000fca000ff1e0ff */
[----:B------:R-:W-:Y:S01]  /*2930*/  IMAD.X R9, RZ, RZ, UR11, P0 ;  /* 0x0000000bff097e24 */ /* 0x000fe200080e06ff */
[----:B--2---:R-:W-:Y:S01]  /*2940*/  LOP3.LUT R5, R5, 0xff, RZ, 0xc0, !PT ;  /* 0x000000ff05057812 */ /* 0x004fe200078ec0ff */
[----:B----4-:R3:W-:Y:S04]  /*2950*/  STG.E.U8 desc[UR8][R12.64+0xc], R17 ;  /* 0x00000c110c007986 */ /* 0x0107e8000c101108 */
[----:B------:R-:W2:Y:S01]  /*2960*/  LDG.E.U8 R11, desc[UR8][R8.64] ;  /* 0x00000008080b7981 */ /* 0x000ea2000c1e1100 */
[----:B------:R-:W-:-:S05]  /*2970*/  IADD3 R18, P0, PT, R5, UR10, RZ ;  /* 0x0000000a05127c10 */ /* 0x000fca000ff1e0ff */
[----:B------:R-:W-:Y:S01]  /*2980*/  IMAD.X R19, RZ, RZ, UR11, P0 ;  /* 0x0000000bff137e24 */ /* 0x000fe200080e06ff */
[----:B-1----:R-:W-:Y:S01]  /*2990*/  LOP3.LUT R2, R2, 0xff, RZ, 0xc0, !PT ;  /* 0x000000ff02027812 */ /* 0x002fe200078ec0ff */
[----:B--2---:R3:W-:Y:S04]  /*29a0*/  STG.E.U8 desc[UR8][R12.64+0xd], R11 ;  /* 0x00000d0b0c007986 */ /* 0x0047e8000c101108 */
[----:B------:R-:W2:Y:S01]  /*29b0*/  LDG.E.U8 R5, desc[UR8][R18.64] ;  /* 0x0000000812057981 */ /* 0x000ea2000c1e1100 */
[----:B------:R-:W-:-:S05]  /*29c0*/  IADD3 R8, P0, PT, R2, UR10, RZ ;  /* 0x0000000a02087c10 */ /* 0x000fca000ff1e0ff */
[----:B------:R-:W-:Y:S01]  /*29d0*/  IMAD.X R9, RZ, RZ, UR11, P0 ;  /* 0x0000000bff097e24 */ /* 0x000fe200080e06ff */
[----:B--2---:R3:W-:Y:S04]  /*29e0*/  STG.E.U8 desc[UR8][R12.64+0xe], R5 ;  /* 0x00000e050c007986 */ /* 0x0047e8000c101108 */
[----:B------:R-:W2:Y:S01]  /*29f0*/  LDG.E.U8 R19, desc[UR8][R8.64] ;  /* 0x0000000808137981 */ /* 0x000ea2000c1e1100 */
[----:B------:R-:W-:Y:S01]  /*2a00*/  UIADD3 UR4, UPT, UPT, UR5, -0x20, URZ ;  /* 0xffffffe005047890 */ /* 0x000fe2000fffe0ff */
[----:B------:R-:W-:Y:S01]  /*2a10*/  IADD3 R14, P0, PT, R14, -0x10, RZ ;  /* 0xfffffff00e0e7810 */ /* 0x000fe20007f1e0ff */
[----:B------:R-:W-:Y:S02]  /*2a20*/  UIADD3 UR5, UPT, UPT, UR5, -0x10, URZ ;  /* 0xfffffff005057890 */ /* 0x000fe4000fffe0ff */
[----:B------:R-:W-:Y:S01]  /*2a30*/  UISETP.GT.U32.AND UP0, UPT, UR4, 0x1f, UPT ;  /* 0x0000001f0400788c */ /* 0x000fe2000bf04070 */
[----:B------:R-:W-:Y:S01]  /*2a40*/  IADD3.X R15, PT, PT, R15, -0x1, RZ, P0, !PT ;  /* 0xffffffff0f0f7810 */ /* 0x000fe200007fe4ff */
[----:B--2---:R3:W-:Y:S07]  /*2a50*/  STG.E.U8 desc[UR8][R12.64+0xf], R19 ;  /* 0x00000f130c007986 */ /* 0x0047ee000c101108 */
[----:B------:R-:W-:Y:S05]  /*2a60*/  BRA.U UP0, `(.L_x_1) ;  /* 0xffffffe500307547 */ /* 0x000fea000b83ffff */
.L_x_0:
[----:B------:R-:W0:Y:S02]  /*2a70*/  LDC.64 R8, c[0x0][0x388] ;  /* 0x0000e200ff087b82 */ /* 0x000e240000000a00 */
[----:B0-----:R-:W2:Y:S02]  /*2a80*/  LDG.E.U8 R15, desc[UR8][R8.64] ;  /* 0x00000008080f7981 */ /* 0x001ea4000c1e1100 */
[----:B--2---:R-:W-:-:S05]  /*2a90*/  LOP3.LUT R15, R20, R15, RZ, 0x3c, !PT ;  /* 0x0000000f140f7212 */ /* 0x004fca00078e3cff */
[----:B------:R0:W-:Y:S04]  /*2aa0*/  STG.E.U8 desc[UR8][R12.64], R15 ;  /* 0x0000000f0c007986 */ /* 0x0001e8000c101108 */
[----:B------:R-:W2:Y:S02]  /*2ab0*/  LDG.E.U8 R2, desc[UR8][R8.64+0x1] ;  /* 0x0000010808027981 */ /* 0x000ea4000c1e1100 */
[----:B--2---:R-:W-:-:S05]  /*2ac0*/  LOP3.LUT R2, R10, R2, RZ, 0x3c, !PT ;  /* 0x000000020a027212 */ /* 0x004fca00078e3cff */
[----:B------:R-:W-:Y:S04]  /*2ad0*/  STG.E.U8 desc[UR8][R12.64+0x1], R2 ;  /* 0x000001020c007986 */ /* 0x000fe8000c101108 */
[----:B---34-:R-:W2:Y:S02]  /*2ae0*/  LDG.E.U8 R10, desc[UR8][R8.64+0x2] ;  /* 0x00000208080a7981 */ /* 0x018ea4000c1e1100 */
[----:B--2---:R-:W-:-:S05]  /*2af0*/  LOP3.LUT R7, R7, R10, RZ, 0x3c, !PT ;  /* 0x0000000a07077212 */ /* 0x004fca00078e3cff */
[----:B------:R-:W-:Y:S04]  /*2b00*/  STG.E.U8 desc[UR8][R12.64+0x2], R7 ;  /* 0x000002070c007986 */ /* 0x000fe8000c101108 */
[----:B------:R-:W2:Y:S02]  /*2b10*/  LDG.E.U8 R10, desc[UR8][R8.64+0x3] ;  /* 0x00000308080a7981 */ /* 0x000ea4000c1e1100 */
[----:B--2---:R-:W-:-:S05]  /*2b20*/  LOP3.LUT R10, R0, R10, RZ, 0x3c, !PT ;  /* 0x0000000a000a7212 */ /* 0x004fca00078e3cff */
[----:B------:R-:W-:Y:S04]  /*2b30*/  STG.E.U8 desc[UR8][R12.64+0x3], R10 ;  /* 0x0000030a0c007986 */ /* 0x000fe8000c101108 */
[----:B------:R-:W2:Y:S02]  /*2b40*/  LDG.E.U8 R0, desc[UR8][R8.64+0x4] ;  /* 0x0000040808007981 */ /* 0x000ea4000c1e1100 */
[----:B--2---:R-:W-:-:S05]  /*2b50*/  LOP3.LUT R3, R3, R0, RZ, 0x3c, !PT ;  /* 0x0000000003037212 */ /* 0x004fca00078e3cff */
[----:B------:R1:W-:Y:S04]  /*2b60*/  STG.E.U8 desc[UR8][R12.64+0x4], R3 ;  /* 0x000004030c007986 */ /* 0x0003e8000c101108 */
[----:B------:R-:W2:Y:S02]  /*2b70*/  LDG.E.U8 R0, desc[UR8][R8.64+0x5] ;  /* 0x0000050808007981 */ /* 0x000ea4000c1e1100 */
[----:B--2---:R-:W-:-:S05]  /*2b80*/  LOP3.LUT R23, R23, R0, RZ, 0x3c, !PT ;  /* 0x0000000017177212 */ /* 0x004fca00078e3cff */
[----:B------:R-:W-:Y:S04]  /*2b90*/  STG.E.U8 desc[UR8][R12.64+0x5], R23 ;  /* 0x000005170c007986 */ /* 0x000fe8000c101108 */
[----:B0-----:R-:W2:Y:S02]  /*2ba0*/  LDG.E.U8 R15, desc[UR8][R8.64+0x6] ;  /* 0x00000608080f7981 */ /* 0x001ea4000c1e1100 */
[----:B--2---:R-:W-:-:S05]  /*2bb0*/  LOP3.LUT R15, R4, R15, RZ, 0x3c, !PT ;  /* 0x0000000f040f7212 */ /* 0x004fca00078e3cff */
[----:B------:R-:W-:Y:S04]  /*2bc0*/  STG.E.U8 desc[UR8][R12.64+0x6], R15 ;  /* 0x0000060f0c007986 */ /* 0x000fe8000c101108 */
[----:B------:R-:W2:Y:S02]  /*2bd0*/  LDG.E.U8 R0, desc[UR8][R8.64+0x7] ;  /* 0x0000070808007981 */ /* 0x000ea4000c1e1100 */
        /* <DEDUP_REMOVED lines=8> */
[----:B-1----:R-:W2:Y:S02]  /*2c60*/  LDG.E.U8 R3, desc[UR8][R8.64+0xa] ;  /* 0x00000a0808037981 */ /* 0x002ea4000c1e1100 */
        /* <DEDUP_REMOVED lines=16> */
[----:B------:R-:W-:Y:S01]  /*2d70*/  STG.E.U8 desc[UR8][R12.64+0xf], R19 ;  /* 0x00000f130c007986 */ /* 0x000fe2000c101108 */
[----:B------:R-:W-:Y:S05]  /*2d80*/  EXIT ;  /* 0x000000000000794d */ /* 0x000fea0003800000 */
.L_x_2:
[----:B------:R-:W-:-:S00]  /*2d90*/  BRA `(.L_x_2) ;  /* 0xfffffffc00fc7947 */ /* 0x000fc0000383ffff */
[----:B------:R-:W-:-:S00]  /*2da0*/  NOP ;  /* 0x0000000000007918 */ /* 0x000fc00000000000 */
        /* <DEDUP_REMOVED lines=13> */
.L_x_15:


//--------------------- .text._Z11AES_EncryptPhS_iS_S_S_ --------------------------
	.section	.text._Z11AES_EncryptPhS_iS_S_S_,"ax",@progbits
	.align	128
        .global         _Z11AES_EncryptPhS_iS_S_S_
        .type           _Z11AES_EncryptPhS_iS_S_S_,@function
        .size           _Z11AES_EncryptPhS_iS_S_S_,(.L_x_16 - _Z11AES_EncryptPhS_iS_S_S_)
        .other          _Z11AES_EncryptPhS_iS_S_S_,@"STO_CUDA_ENTRY STV_DEFAULT"
_Z11AES_EncryptPhS_iS_S_S_:
.text._Z11AES_EncryptPhS_iS_S_S_:
[----:B------:R-:W0:Y:S01]  /*0000*/  LDC R1, c[0x0][0x37c] ;  /* 0x0000df00ff017b82 */ /* 0x000e220000000800 */
[----:B------:R-:W1:Y:S07]  /*0010*/  S2R R0, SR_TID.X ;  /* 0x0000000000007919 */ /* 0x000e6e0000002100 */
[----:B------:R-:W2:Y:S01]  /*0020*/  LDC.64 R4, c[0x0][0x380] ;  /* 0x0000e000ff047b82 */ /* 0x000ea20000000a00 */
[----:B0-----:R-:W-:Y:S01]  /*0030*/  VIADD R1, R1, 0xffffffe0 ;  /* 0xffffffe001017836 */ /* 0x001fe20000000000 */
[----:B------:R-:W-:Y:S01]  /*0040*/  BSSY.RECONVERGENT B0, `(.L_x_3) ;  /* 0x0000024000007945 */ /* 0x000fe20003800200 */
[----:B------:R-:W1:Y:S01]  /*0050*/  S2R R3, SR_CTAID.X ;  /* 0x0000000000037919 */ /* 0x000e620000002500 */
[----:B------:R-:W0:Y:S02]  /*0060*/  LDCU.64 UR12, c[0x0][0x358] ;  /* 0x00006b00ff0c77ac */ /* 0x000e240008000a00 */
[----:B------:R-:W-:Y:S01]  /*0070*/  R2UR UR10, R1 ;  /* 0x00000000010a72ca */ /* 0x000fe200000e0000 */
[----:B-1----:R-:W-:-:S04]  /*0080*/  IMAD R3, R3, 0x10, R0 ;  /* 0x0000001003037824 */ /* 0x002fc800078e0200 */
[----:B------:R-:W-:-:S04]  /*0090*/  IMAD.SHL.U32 R3, R3, 0x10, RZ ;  /* 0x0000001003037824 */ /* 0x000fc800078e00ff */
[----:B------:R-:W-:Y:S02]  /*00a0*/  VIADD R0, R3, 0x10 ;  /* 0x0000001003007836 */ /* 0x000fe40000000000 */
[--C-:B------:R-:W-:Y:S02]  /*00b0*/  IMAD.IADD R2, R1, 0x1, -R3.reuse ;  /* 0x0000000101027824 */ /* 0x100fe400078e0a03 */
[----:B------:R-:W-:Y:S02]  /*00c0*/  IMAD.MOV.U32 R9, RZ, RZ, R3 ;  /* 0x000000ffff097224 */ /* 0x000fe400078e0003 */
[----:B0-2---:R-:W-:-:S07]  /*00d0*/  VIADD R8, R3, 0xd ;  /* 0x0000000d03087836 */ /* 0x005fce0000000000 */
.L_x_4:
[CC--:B0-----:R-:W-:Y:S01]  /*00e0*/  IADD3 R6, P0, PT, R9.reuse, R4.reuse, RZ ;  /* 0x0000000409067210 */ /* 0x0c1fe20007f1e0ff */
[C---:B------:R-:W-:Y:S02]  /*00f0*/  VIADD R17, R9.reuse, 0x1 ;  /* 0x0000000109117836 */ /* 0x040fe40000000000 */
[C---:B------:R-:W-:Y:S01]  /*0100*/  VIADD R19, R9.reuse, 0x2 ;  /* 0x0000000209137836 */ /* 0x040fe20000000000 */
[C---:B------:R-:W-:Y:S01]  /*0110*/  LEA.HI.X.SX32 R7, R9.reuse, R5, 0x1, P0 ;  /* 0x0000000509077211 */ /* 0x040fe200000f0eff */
[----:B------:R-:W-:Y:S01]  /*0120*/  VIADD R21, R9, 0x3 ;  /* 0x0000000309157836 */ /* 0x000fe20000000000 */
[-C--:B------:R-:W-:Y:S02]  /*0130*/  IADD3 R10, P0, PT, R17, R4.reuse, RZ ;  /* 0x00000004110a7210 */ /* 0x080fe40007f1e0ff */
[-C--:B------:R-:W-:Y:S01]  /*0140*/  IADD3 R12, P1, PT, R19, R4.reuse, RZ ;  /* 0x00000004130c7210 */ /* 0x080fe20007f3e0ff */
[----:B------:R-:W2:Y:S01]  /*0150*/  LDG.E.U8 R6, desc[UR12][R6.64] ;  /* 0x0000000c06067981 */ /* 0x000ea2000c1e1100 */
[----:B------:R-:W-:-:S02]  /*0160*/  IADD3 R14, P2, PT, R21, R4, RZ ;  /* 0x00000004150e7210 */ /* 0x000fc40007f5e0ff */
[-C--:B------:R-:W-:Y:S02]  /*0170*/  LEA.HI.X.SX32 R11, R17, R5.reuse, 0x1, P0 ;  /* 0x00000005110b7211 */ /* 0x080fe400000f0eff */
[-C--:B------:R-:W-:Y:S02]  /*0180*/  LEA.HI.X.SX32 R13, R19, R5.reuse, 0x1, P1 ;  /* 0x00000005130d7211 */ /* 0x080fe400008f0eff */
[----:B------:R-:W-:Y:S01]  /*0190*/  LEA.HI.X.SX32 R15, R21, R5, 0x1, P2 ;  /* 0x00000005150f7211 */ /* 0x000fe200010f0eff */
[----:B------:R-:W3:Y:S04]  /*01a0*/  LDG.E.U8 R10, desc[UR12][R10.64] ;  /* 0x0000000c0a0a7981 */ /* 0x000ee8000c1e1100 */
[----:B------:R-:W4:Y:S04]  /*01b0*/  LDG.E.U8 R12, desc[UR12][R12.64] ;  /* 0x0000000c0c0c7981 */ /* 0x000f28000c1e1100 */
[----:B------:R-:W5:Y:S01]  /*01c0*/  LDG.E.U8 R14, desc[UR12][R14.64] ;  /* 0x0000000c0e0e7981 */ /* 0x000f62000c1e1100 */
[----:B------:R-:W-:-:S02]  /*01d0*/  IMAD.IADD R23, R9, 0x1, R2 ;  /* 0x0000000109177824 */ /* 0x000fc400078e0202 */
[--C-:B------:R-:W-:Y:S02]  /*01e0*/  IMAD.IADD R17, R17, 0x1, R2.reuse ;  /* 0x0000000111117824 */ /* 0x100fe400078e0202 */
[--C-:B------:R-:W-:Y:S02]  /*01f0*/  IMAD.IADD R19, R19, 0x1, R2.reuse ;  /* 0x0000000113137824 */ /* 0x100fe400078e0202 */
[----:B------:R-:W-:Y:S02]  /*0200*/  IMAD.IADD R21, R21, 0x1, R2 ;  /* 0x0000000115157824 */ /* 0x000fe400078e0202 */
[----:B------:R-:W-:-:S05]  /*0210*/  VIADD R9, R9, 0x4 ;  /* 0x0000000409097836 */ /* 0x000fca0000000000 */
[----:B------:R-:W-:Y:S01]  /*0220*/  ISETP.GE.AND P0, PT, R9, R8, PT ;  /* 0x000000080900720c */ /* 0x000fe20003f06270 */
[----:B--2---:R0:W-:Y:S04]  /*0230*/  STL.U8 [R23], R6 ;  /* 0x0000000617007387 */ /* 0x0041e80000100000 */
[----:B---3--:R0:W-:Y:S04]  /*0240*/  STL.U8 [R17], R10 ;  /* 0x0000000a11007387 */ /* 0x0081e80000100000 */
[----:B----4-:R0:W-:Y:S04]  /*0250*/  STL.U8 [R19], R12 ;  /* 0x0000000c13007387 */ /* 0x0101e80000100000 */
[----:B-----5:R0:W-:Y:S01]  /*0260*/  STL.U8 [R21], R14 ;  /* 0x0000000e15007387 */ /* 0x0201e20000100000 */
[----:B------:R-:W-:Y:S05]  /*0270*/  @!P0 BRA `(.L_x_4) ;  /* 0xfffffffc00988947 */ /* 0x000fea000383ffff */
[----:B------:R-:W-:Y:S05]  /*0280*/  BSYNC.RECONVERGENT B0 ;  /* 0x0000000000007941 */ /* 0x000fea0003800200 */
.L_x_3:
[----:B0-----:R-:W-:Y:S01]  /*0290*/  IMAD.IADD R6, R0, 0x1, -R9 ;  /* 0x0000000100067824 */ /* 0x001fe200078e0a09 */
[----:B------:R-:W-:Y:S04]  /*02a0*/  BSSY.RECONVERGENT B0, `(.L_x_5) ;  /* 0x000000f000007945 */ /* 0x000fe80003800200 */
[----:B------:R-:W-:-:S13]  /*02b0*/  ISETP.GT.AND P0, PT, R6, 0x1, PT ;  /* 0x000000010600780c */ /* 0x000fda0003f04270 */
[----:B------:R-:W-:Y:S05]  /*02c0*/  @!P0 BRA `(.L_x_6) ;  /* 0x0000000000308947 */ /* 0x000fea0003800000 */
[C---:B------:R-:W-:Y:S01]  /*02d0*/  VIADD R13, R9.reuse, 0x1 ;  /* 0x00000001090d7836 */ /* 0x040fe20000000000 */
[----:B------:R-:W-:-:S04]  /*02e0*/  IADD3 R6, P0, PT, R9, R4, RZ ;  /* 0x0000000409067210 */ /* 0x000fc80007f1e0ff */
[----:B------:R-:W-:Y:S02]  /*02f0*/  IADD3 R10, P1, PT, R13, R4, RZ ;  /* 0x000000040d0a7210 */ /* 0x000fe40007f3e0ff */
[-C--:B------:R-:W-:Y:S02]  /*0300*/  LEA.HI.X.SX32 R7, R9, R5.reuse, 0x1, P0 ;  /* 0x0000000509077211 */ /* 0x080fe400000f0eff */
[----:B------:R-:W-:-:S03]  /*0310*/  LEA.HI.X.SX32 R11, R13, R5, 0x1, P1 ;  /* 0x000000050d0b7211 */ /* 0x000fc600008f0eff */
[----:B------:R-:W2:Y:S04]  /*0320*/  LDG.E.U8 R6, desc[UR12][R6.64] ;  /* 0x0000000c06067981 */ /* 0x000ea8000c1e1100 */
[----:B------:R-:W3:Y:S01]  /*0330*/  LDG.E.U8 R10, desc[UR12][R10.64] ;  /* 0x0000000c0a0a7981 */ /* 0x000ee2000c1e1100 */
[--C-:B------:R-:W-:Y:S02]  /*0340*/  IMAD.IADD R15, R9, 0x1, R2.reuse ;  /* 0x00000001090f7824 */ /* 0x100fe400078e0202 */
[----:B------:R-:W-:Y:S02]  /*0350*/  IMAD.IADD R13, R13, 0x1, R2 ;  /* 0x000000010d0d7824 */ /* 0x000fe400078e0202 */
[----:B------:R-:W-:Y:S01]  /*0360*/  VIADD R9, R9, 0x2 ;  /* 0x0000000209097836 */ /* 0x000fe20000000000 */
[----:B--2---:R0:W-:Y:S04]  /*0370*/  STL.U8 [R15], R6 ;  /* 0x000000060f007387 */ /* 0x0041e80000100000 */
[----:B---3--:R0:W-:Y:S02]  /*0380*/  STL.U8 [R13], R10 ;  /* 0x0000000a0d007387 */ /* 0x0081e40000100000 */
.L_x_6:
[----:B------:R-:W-:Y:S05]  /*0390*/  BSYNC.RECONVERGENT B0 ;  /* 0x0000000000007941 */ /* 0x000fea0003800200 */
.L_x_5:
[C---:B------:R-:W-:Y:S01]  /*03a0*/  ISETP.LT.OR P0, PT, R9.reuse, R0, !PT ;  /* 0x000000000900720c */ /* 0x040fe20007f01670 */
[----:B0-----:R-:W0:Y:S01]  /*03b0*/  LDC.64 R12, c[0x0][0x388] ;  /* 0x0000e200ff0c7b82 */ /* 0x001e220000000a00 */
[----:B------:R-:W1:Y:S11]  /*03c0*/  LDCU UR11, c[0x0][0x390] ;  /* 0x00007200ff0b77ac */ /* 0x000e760008000800 */
[----:B------:R-:W-:-:S04]  /*03d0*/  @P0 IADD3 R10, P1, PT, R9, R4, RZ ;  /* 0x00000004090a0210 */ /* 0x000fc80007f3e0ff */
[----:B------:R-:W-:-:S05]  /*03e0*/  @P0 LEA.HI.X.SX32 R11, R9, R5, 0x1, P1 ;  /* 0x00000005090b0211 */ /* 0x000fca00008f0eff */
[----:B------:R-:W2:Y:S01]  /*03f0*/  @P0 LDG.E.U8 R10, desc[UR12][R10.64] ;  /* 0x0000000c0a0a0981 */ /* 0x000ea2000c1e1100 */
[----:B------:R-:W-:-:S03]  /*0400*/  @P0 IMAD.IADD R9, R9, 0x1, R2 ;  /* 0x0000000109090824 */ /* 0x000fc600078e0202 */
[----:B0-----:R-:W3:Y:S04]  /*0410*/  LDG.E.U8 R32, desc[UR12][R12.64+0x4] ;  /* 0x0000040c0c207981 */ /* 0x001ee8000c1e1100 */
[----:B------:R-:W4:Y:S04]  /*0420*/  LDG.E.U8 R39, desc[UR12][R12.64+0x5] ;  /* 0x0000050c0c277981 */ /* 0x000f28000c1e1100 */
[----:B------:R-:W4:Y:S01]  /*0430*/  LDG.E.U8 R29, desc[UR12][R12.64+0x6] ;  /* 0x0000060c0c1d7981 */ /* 0x000f22000c1e1100 */
[----:B------:R-:W0:Y:S03]  /*0440*/  LDC.64 R24, c[0x0][0x3a0] ;  /* 0x0000e800ff187b82 */ /* 0x000e260000000a00 */
[----:B------:R-:W4:Y:S01]  /*0450*/  LDG.E.U8 R38, desc[UR12][R12.64+0x7] ;  /* 0x0000070c0c267981 */ /* 0x000f22000c1e1100 */
[----:B-1----:R-:W-:-:S03]  /*0460*/  UISETP.GT.AND UP0, UPT, UR11, 0x20, UPT ;  /* 0x000000200b00788c */ /* 0x002fc6000bf04270 */
[----:B------:R-:W4:Y:S04]  /*0470*/  LDG.E.U8 R31, desc[UR12][R12.64+0x8] ;  /* 0x0000080c0c1f7981 */ /* 0x000f28000c1e1100 */
[----:B------:R-:W4:Y:S04]  /*0480*/  LDG.E.U8 R28, desc[UR12][R12.64+0x9] ;  /* 0x0000090c0c1c7981 */ /* 0x000f28000c1e1100 */
[----:B------:R-:W4:Y:S04]  /*0490*/  LDG.E.U8 R26, desc[UR12][R12.64+0xb] ;  /* 0x00000b0c0c1a7981 */ /* 0x000f28000c1e1100 */
[----:B------:R-:W4:Y:S04]  /*04a0*/  LDG.E.U8 R43, desc[UR12][R12.64+0xc] ;  /* 0x00000c0c0c2b7981 */ /* 0x000f28000c1e1100 */
[----:B------:R-:W4:Y:S04]  /*04b0*/  LDG.E.U8 R27, desc[UR12][R12.64+0xa] ;  /* 0x00000a0c0c1b7981 */ /* 0x000f28000c1e1100 */
[----:B------:R-:W4:Y:S04]  /*04c0*/  LDG.E.U8 R34, desc[UR12][R12.64+0xd] ;  /* 0x00000d0c0c227981 */ /* 0x000f28000c1e1100 */
[----:B------:R-:W4:Y:S04]  /*04d0*/  LDG.E.U8 R41, desc[UR12][R12.64+0xe] ;  /* 0x00000e0c0c297981 */ /* 0x000f28000c1e1100 */
[----:B------:R-:W4:Y:S04]  /*04e0*/  LDG.E.U8 R44, desc[UR12][R12.64+0xf] ;  /* 0x00000f0c0c2c7981 */ /* 0x000f28000c1e1100 */
[----:B0-----:R-:W4:Y:S04]  /*04f0*/  LDG.E.U8 R30, desc[UR12][R24.64] ;  /* 0x0000000c181e7981 */ /* 0x001f28000c1e1100 */
[----:B------:R-:W4:Y:S04]  /*0500*/  LDG.E.U8 R37, desc[UR12][R12.64] ;  /* 0x0000000c0c257981 */ /* 0x000f28000c1e1100 */
[----:B------:R-:W4:Y:S04]  /*0510*/  LDG.E.U8 R36, desc[UR12][R12.64+0x1] ;  /* 0x0000010c0c247981 */ /* 0x000f28000c1e1100 */
[----:B------:R-:W4:Y:S04]  /*0520*/  LDG.E.U8 R35, desc[UR12][R12.64+0x3] ;  /* 0x0000030c0c237981 */ /* 0x000f28000c1e1100 */
[----:B------:R-:W4:Y:S04]  /*0530*/  LDG.E.U8 R40, desc[UR12][R12.64+0x2] ;  /* 0x0000020c0c287981 */ /* 0x000f28000c1e1100 */
[----:B--2---:R0:W-:Y:S04]  /*0540*/  @P0 STL.U8 [R9], R10 ;  /* 0x0000000a09000387 */ /* 0x0041e80000100000 */
[----:B------:R-:W0:Y:S01]  /*0550*/  LDL.128 R4, [R1] ;  /* 0x0000000001047983 */ /* 0x000e220000100c00 */
[----:B------:R-:W-:-:S13]  /*0560*/  PLOP3.LUT P0, PT, PT, PT, UP0, 0x80, 0x8 ;  /* 0x000000000008781c */ /* 0x000fda0003f0f008 */
[----:B------:R1:W5:Y:S04]  /*0570*/  @!P0 LDG.E.U8 R11, desc[UR12][R24.64+0x3] ;  /* 0x0000030c180b8981 */ /* 0x000368000c1e1100 */
        /* <DEDUP_REMOVED lines=10> */
[----:B------:R1:W5:Y:S01]  /*0620*/  @!P0 LDG.E.U8 R23, desc[UR12][R24.64+0xf] ;  /* 0x00000f0c18178981 */ /* 0x000362000c1e1100 */
[----:B0-----:R-:W-:-:S02]  /*0630*/  PRMT R9, R5, 0x7770, RZ ;  /* 0x0000777005097816 */ /* 0x001fc400000000ff */
[C---:B------:R-:W-:Y:S02]  /*0640*/  PRMT R14, R5.reuse, 0x7771, RZ ;  /* 0x00007771050e7816 */ /* 0x040fe400000000ff */
[----:B------:R-:W-:Y:S02]  /*0650*/  PRMT R10, R5, 0x7772, RZ ;  /* 0x00007772050a7816 */ /* 0x000fe400000000ff */
[----:B---3--:R-:W-:Y:S02]  /*0660*/  LOP3.LUT R32, R9, R32, RZ, 0x3c, !PT ;  /* 0x0000002009207212 */ /* 0x008fe400078e3cff */
[----:B----4-:R-:W-:Y:S01]  /*0670*/  LOP3.LUT R39, R14, R39, RZ, 0x3c, !PT ;  /* 0x000000270e277212 */ /* 0x010fe200078e3cff */
[----:B------:R1:W5:Y:S01]  /*0680*/  @!P0 LDG.E.U8 R9, desc[UR12][R24.64+0x1] ;  /* 0x0000010c18098981 */ /* 0x000362000c1e1100 */
[----:B------:R-:W-:-:S03]  /*0690*/  LOP3.LUT R29, R10, R29, RZ, 0x3c, !PT ;  /* 0x0000001d0a1d7212 */ /* 0x000fc600078e3cff */
[----:B------:R1:W5:Y:S04]  /*06a0*/  @!P0 LDG.E.U8 R10, desc[UR12][R24.64+0x2] ;  /* 0x0000020c180a8981 */ /* 0x000368000c1e1100 */
[----:B------:R1:W5:Y:S01]  /*06b0*/  @!P0 LDG.E.U8 R14, desc[UR12][R24.64+0x6] ;  /* 0x0000060c180e8981 */ /* 0x000362000c1e1100 */
[----:B------:R-:W-:Y:S02]  /*06c0*/  PRMT R5, R5, 0x7773, RZ ;  /* 0x0000777305057816 */ /* 0x000fe400000000ff */
[C---:B------:R-:W-:Y:S02]  /*06d0*/  PRMT R42, R6.reuse, 0x7770, RZ ;  /* 0x00007770062a7816 */ /* 0x040fe400000000ff */
[----:B------:R-:W-:Y:S02]  /*06e0*/  LOP3.LUT R38, R5, R38, RZ, 0x3c, !PT ;  /* 0x0000002605267212 */ /* 0x000fe400078e3cff */
[----:B------:R-:W-:-:S02]  /*06f0*/  PRMT R5, R6, 0x7771, RZ ;  /* 0x0000777106057816 */ /* 0x000fc400000000ff */
[----:B------:R-:W-:Y:S02]  /*0700*/  LOP3.LUT R31, R42, R31, RZ, 0x3c, !PT ;  /* 0x0000001f2a1f7212 */ /* 0x000fe400078e3cff */
[----:B------:R-:W-:Y:S02]  /*0710*/  LOP3.LUT R28, R5, R28, RZ, 0x3c, !PT ;  /* 0x0000001c051c7212 */ /* 0x000fe400078e3cff */
[C---:B------:R-:W-:Y:S02]  /*0720*/  PRMT R42, R6.reuse, 0x7772, RZ ;  /* 0x00007772062a7816 */ /* 0x040fe400000000ff */
[----:B------:R-:W-:Y:S02]  /*0730*/  PRMT R5, R6, 0x7773, RZ ;  /* 0x0000777306057816 */ /* 0x000fe400000000ff */
[----:B------:R-:W-:Y:S02]  /*0740*/  PRMT R6, R7, 0x7770, RZ ;  /* 0x0000777007067816 */ /* 0x000fe400000000ff */
[----:B------:R-:W-:-:S02]  /*0750*/  LOP3.LUT R26, R5, R26, RZ, 0x3c, !PT ;  /* 0x0000001a051a7212 */ /* 0x000fc400078e3cff */
[----:B------:R-:W-:Y:S02]  /*0760*/  LOP3.LUT R43, R6, R43, RZ, 0x3c, !PT ;  /* 0x0000002b062b7212 */ /* 0x000fe400078e3cff */
[C---:B------:R-:W-:Y:S02]  /*0770*/  PRMT R5, R7.reuse, 0x7771, RZ ;  /* 0x0000777107057816 */ /* 0x040fe400000000ff */
[C---:B------:R-:W-:Y:S02]  /*0780*/  PRMT R6, R7.reuse, 0x7772, RZ ;  /* 0x0000777207067816 */ /* 0x040fe400000000ff */
[----:B------:R-:W-:Y:S02]  /*0790*/  PRMT R7, R7, 0x7773, RZ ;  /* 0x0000777307077816 */ /* 0x000fe400000000ff */
[----:B------:R-:W-:Y:S02]  /*07a0*/  LOP3.LUT R33, R42, R27, RZ, 0x3c, !PT ;  /* 0x0000001b2a217212 */ /* 0x000fe400078e3cff */
[----:B------:R-:W-:-:S02]  /*07b0*/  LOP3.LUT R5, R5, R34, RZ, 0x3c, !PT ;  /* 0x0000002205057212 */ /* 0x000fc400078e3cff */
[----:B------:R-:W-:Y:S02]  /*07c0*/  LOP3.LUT R41, R6, R41, RZ, 0x3c, !PT ;  /* 0x0000002906297212 */ /* 0x000fe400078e3cff */
[----:B------:R-:W-:Y:S02]  /*07d0*/  LOP3.LUT R44, R7, R44, RZ, 0x3c, !PT ;  /* 0x0000002c072c7212 */ /* 0x000fe400078e3cff */
[C---:B------:R-:W-:Y:S02]  /*07e0*/  PRMT R34, R4.reuse, 0x7770, RZ ;  /* 0x0000777004227816 */ /* 0x040fe400000000ff */
[C---:B------:R-:W-:Y:S02]  /*07f0*/  PRMT R27, R4.reuse, 0x7771, RZ ;  /* 0x00007771041b7816 */ /* 0x040fe400000000ff */
[C---:B------:R-:W-:Y:S02]  /*0800*/  PRMT R6, R4.reuse, 0x7773, RZ ;  /* 0x0000777304067816 */ /* 0x040fe400000000ff */
[----:B------:R-:W-:-:S02]  /*0810*/  PRMT R7, R4, 0x7772, RZ ;  /* 0x0000777204077816 */ /* 0x000fc400000000ff */
[----:B------:R-:W-:Y:S02]  /*0820*/  R2UR UR5, R30 ;  /* 0x000000001e0572ca */ /* 0x000fe400000e0000 */
[----:B------:R-:W-:Y:S02]  /*0830*/  LOP3.LUT R37, R34, R37, RZ, 0x3c, !PT ;  /* 0x0000002522257212 */ /* 0x000fe400078e3cff */
[----:B------:R-:W-:Y:S02]  /*0840*/  LOP3.LUT R36, R27, R36, RZ, 0x3c, !PT ;  /* 0x000000241b247212 */ /* 0x000fe400078e3cff */
[----:B------:R-:W-:Y:S02]  /*0850*/  PRMT R30, R32, 0x7610, R30 ;  /* 0x00007610201e7816 */ /* 0x000fe4000000001e */
[----:B------:R-:W-:Y:S02]  /*0860*/  LOP3.LUT R35, R6, R35, RZ, 0x3c, !PT ;  /* 0x0000002306237212 */ /* 0x000fe400078e3cff */
[----:B------:R-:W-:-:S02]  /*0870*/  LOP3.LUT R40, R7, R40, RZ, 0x3c, !PT ;  /* 0x0000002807287212 */ /* 0x000fc400078e3cff */
[----:B------:R-:W-:Y:S02]  /*0880*/  PRMT R27, R29, 0x7610, R27 ;  /* 0x000076101d1b7816 */ /* 0x000fe4000000001b */
[----:B------:R-:W-:Y:S02]  /*0890*/  PRMT R34, R28, 0x7610, R34 ;  /* 0x000076101c227816 */ /* 0x000fe40000000022 */
[----:B------:R-:W-:Y:S02]  /*08a0*/  PRMT R32, R26, 0x7610, R32 ;  /* 0x000076101a207816 */ /* 0x000fe40000000020 */
[----:B------:R-:W-:Y:S01]  /*08b0*/  PRMT R4, R5, 0x7610, R4 ;  /* 0x0000761005047816 */ /* 0x000fe20000000004 */
[----:B------:R-:W-:Y:S01]  /*08c0*/  @!UP0 UMOV UR4, 0x10 ;  /* 0x0000001000048882 */ /* 0x000fe20000000000 */
[----:B-1----:R-:W-:Y:S05]  /*08d0*/  BRA.U !UP0, `(.L_x_7) ;  /* 0x0000001108b87547 */ /* 0x002fea000b800000 */
[----:B-----5:R-:W2:Y:S01]  /*08e0*/  LDG.E.U8 R9, desc[UR12][R24.64+0x1] ;  /* 0x0000010c18097981 */ /* 0x020ea2000c1e1100 */
[----:B------:R-:W0:Y:S03]  /*08f0*/  LDCU.64 UR8, c[0x0][0x388] ;  /* 0x00007100ff0877ac */ /* 0x000e260008000a00 */
[----:B------:R1:W5:Y:S04]  /*0900*/  LDG.E.U8 R10, desc[UR12][R24.64+0x2] ;  /* 0x0000020c180a7981 */ /* 0x000368000c1e1100 */
[----:B------:R1:W5:Y:S04]  /*0910*/  LDG.E.U8 R11, desc[UR12][R24.64+0x3] ;  /* 0x0000030c180b7981 */ /* 0x000368000c1e1100 */
[----:B------:R1:W5:Y:S01]  /*0920*/  LDG.E.U8 R12, desc[UR12][R24.64+0x4] ;  /* 0x0000040c180c7981 */ /* 0x000362000c1e1100 */
[----:B------:R-:W3:Y:S03]  /*0930*/  LDCU.64 UR14, c[0x0][0x398] ;  /* 0x00007300ff0e77ac */ /* 0x000ee60008000a00 */
[----:B------:R1:W5:Y:S01]  /*0940*/  LDG.E.U8 R13, desc[UR12][R24.64+0x5] ;  /* 0x0000050c180d7981 */ /* 0x000362000c1e1100 */
[----:B------:R-:W4:Y:S03]  /*0950*/  LDCU.64 UR16, c[0x0][0x3a8] ;  /* 0x00007500ff1077ac */ /* 0x000f260008000a00 */
[----:B------:R1:W5:Y:S04]  /*0960*/  LDG.E.U8 R14, desc[UR12][R24.64+0x6] ;  /* 0x0000060c180e7981 */ /* 0x000368000c1e1100 */
        /* <DEDUP_REMOVED lines=8> */
[----:B------:R1:W5:Y:S01]  /*09f0*/  LDG.E.U8 R23, desc[UR12][R24.64+0xf] ;  /* 0x00000f0c18177981 */ /* 0x000362000c1e1100 */
[----:B0-----:R-:W-:-:S02]  /*0a00*/  UIADD3 UR4, UP0, UPT, UR8, 0x1f, URZ ;  /* 0x0000001f08047890 */ /* 0x001fc4000ff1e0ff */
[----:B------:R-:W-:Y:S02]  /*0a10*/  ULOP3.LUT UR7, UR5, 0xff, URZ, 0xc0, !UPT ;  /* 0x000000ff05077892 */ /* 0x000fe4000f8ec0ff */
[----:B------:R-:W-:Y:S02]  /*0a20*/  UIADD3.X UR6, UPT, UPT, URZ, UR9, URZ, UP0, !UPT ;  /* 0x00000009ff067290 */ /* 0x000fe400087fe4ff */
[----:B------:R-:W-:Y:S01]  /*0a30*/  IMAD.U32 R28, RZ, RZ, UR4 ;  /* 0x00000004ff1c7e24 */ /* 0x000fe2000f8e00ff */
[----:B------:R-:W-:Y:S01]  /*0a40*/  UIADD3 UR7, UPT, UPT, UR10, UR7, URZ ;  /* 0x000000070a077290 */ /* 0x000fe2000fffe0ff */
[----:B------:R-:W-:Y:S02]  /*0a50*/  UMOV UR4, URZ ;  /* 0x000000ff00047c82 */ /* 0x000fe40008000000 */
[----:B------:R-:W-:Y:S01]  /*0a60*/  IMAD.U32 R29, RZ, RZ, UR6 ;  /* 0x00000006ff1d7e24 */ /* 0x000fe2000f8e00ff */
[----:B--2---:R-:W-:-:S05]  /*0a70*/  LOP3.LUT R26, R9, 0xff, RZ, 0xc0, !PT ;  /* 0x000000ff091a7812 */ /* 0x004fca00078ec0ff */
[----:B-1-34-:R-:W-:-:S07]  /*0a80*/  IMAD.IADD R26, R1, 0x1, R26 ;  /* 0x00000001011a7824 */ /* 0x01afce00078e021a */
.L_x_8:
[----:B------:R-:W-:Y:S02]  /*0a90*/  LOP3.LUT R41, R41, 0xff, RZ, 0xc0, !PT ;  /* 0x000000ff29297812 */ /* 0x000fe400078ec0ff */
[----:B------:R-:W-:Y:S02]  /*0aa0*/  LOP3.LUT R24, R44, 0xff, RZ, 0xc0, !PT ;  /* 0x000000ff2c187812 */ /* 0x000fe400078ec0ff */
[----:B------:R-:W-:Y:S02]  /*0ab0*/  IADD3 R42, P0, PT, R41, UR14, RZ ;  /* 0x0000000e292a7c10 */ /* 0x000fe4000ff1e0ff */
[----:B------:R-:W-:Y:S02]  /*0ac0*/  LOP3.LUT R5, R43, 0xff, RZ, 0xc0, !PT ;  /* 0x000000ff2b057812 */ /* 0x000fe400078ec0ff */
[----:B------:R-:W-:Y:S01]  /*0ad0*/  IADD3 R24, P1, PT, R24, UR14, RZ ;  /* 0x0000000e18187c10 */ /* 0x000fe2000ff3e0ff */
[----:B------:R-:W-:Y:S01]  /*0ae0*/  IMAD.X R43, RZ, RZ, UR15, P0 ;  /* 0x0000000fff2b7e24 */ /* 0x000fe200080e06ff */
[----:B------:R-:W-:-:S02]  /*0af0*/  LOP3.LUT R6, R4, 0xff, RZ, 0xc0, !PT ;  /* 0x000000ff04067812 */ /* 0x000fc400078ec0ff */
[----:B------:R-:W-:Y:S01]  /*0b00*/  IADD3 R4, P0, PT, R5, UR14, RZ ;  /* 0x0000000e05047c10 */ /* 0x000fe2000ff1e0ff */
[----:B------:R-:W-:Y:S01]  /*0b10*/  IMAD.X R25, RZ, RZ, UR15, P1 ;  /* 0x0000000fff197e24 */ /* 0x000fe200088e06ff */
[----:B------:R-:W-:Y:S01]  /*0b20*/  LOP3.LUT R44, R33, 0xff, RZ, 0xc0, !PT ;  /* 0x000000ff212c7812 */ /* 0x000fe200078ec0ff */
[----:B------:R0:W2:Y:S01]  /*0b30*/  LDG.E.U8 R41, desc[UR12][R42.64] ;  /* 0x0000000c2a297981 */ /* 0x0000a2000c1e1100 */
[----:B------:R-:W-:Y:S01]  /*0b40*/  IADD3 R6, P1, PT, R6, UR14, RZ ;  /* 0x0000000e06067c10 */ /* 0x000fe2000ff3e0ff */
[----:B------:R-:W-:Y:S01]  /*0b50*/  IMAD.X R5, RZ, RZ, UR15, P0 ;  /* 0x0000000fff057e24 */ /* 0x000fe200080e06ff */
[----:B------:R-:W-:Y:S01]  /*0b60*/  LOP3.LUT R33, R32, 0xff, RZ, 0xc0, !PT ;  /* 0x000000ff20217812 */ /* 0x000fe200078ec0ff */
[----:B------:R-:W2:Y:S01]  /*0b70*/  LDG.E.U8 R24, desc[UR12][R24.64] ;  /* 0x0000000c18187981 */ /* 0x000ea2000c1e1100 */
[----:B------:R-:W-:Y:S01]  /*0b80*/  IADD3 R32, P0, PT, R44, UR14, RZ ;  /* 0x0000000e2c207c10 */ /* 0x000fe2000ff1e0ff */
[----:B------:R-:W-:Y:S01]  /*0b90*/  IMAD.X R7, RZ, RZ, UR15, P1 ;  /* 0x0000000fff077e24 */ /* 0x000fe200088e06ff */
[----:B------:R-:W-:Y:S01]  /*0ba0*/  LOP3.LUT R31, R31, 0xff, RZ, 0xc0, !PT ;  /* 0x000000ff1f1f7812 */ /* 0x000fe200078ec0ff */
[----:B------:R-:W3:Y:S01]  /*0bb0*/  LDG.E.U8 R4, desc[UR12][R4.64] ;  /* 0x0000000c04047981 */ /* 0x000ee2000c1e1100 */
[----:B0-----:R-:W-:Y:S01]  /*0bc0*/  IADD3 R42, P1, PT, R33, UR14, RZ ;  /* 0x0000000e212a7c10 */ /* 0x001fe2000ff3e0ff */
[----:B------:R-:W-:Y:S01]  /*0bd0*/  IMAD.X R33, RZ, RZ, UR15, P0 ;  /* 0x0000000fff217e24 */ /* 0x000fe200080e06ff */
[----:B------:R-:W-:-:S02]  /*0be0*/  LOP3.LUT R34, R34, 0xff, RZ, 0xc0, !PT ;  /* 0x000000ff22227812 */ /* 0x000fc400078ec0ff */
[----:B------:R-:W-:Y:S01]  /*0bf0*/  IADD3 R44, P0, PT, R31, UR14, RZ ;  /* 0x0000000e1f2c7c10 */ /* 0x000fe2000ff1e0ff */
[----:B------:R-:W-:Y:S01]  /*0c00*/  IMAD.X R43, RZ, RZ, UR15, P1 ;  /* 0x0000000fff2b7e24 */ /* 0x000fe200088e06ff */
[----:B------:R-:W-:Y:S01]  /*0c10*/  LOP3.LUT R27, R27, 0xff, RZ, 0xc0, !PT ;  /* 0x000000ff1b1b7812 */ /* 0x000fe200078ec0ff */
[----:B------:R0:W4:Y:S01]  /*0c20*/  LDG.E.U8 R25, desc[UR12][R32.64] ;  /* 0x0000000c20197981 */ /* 0x000122000c1e1100 */
[----:B------:R-:W-:Y:S01]  /*0c30*/  LOP3.LUT R31, R38, 0xff, RZ, 0xc0, !PT ;  /* 0x000000ff261f7812 */ /* 0x000fe200078ec0ff */
[----:B------:R-:W-:Y:S02]  /*0c40*/  IMAD.X R45, RZ, RZ, UR15, P0 ;  /* 0x0000000fff2d7e24 */ /* 0x000fe400080e06ff */
[----:B------:R1:W3:Y:S01]  /*0c50*/  LDG.E.U8 R5, desc[UR12][R6.64] ;  /* 0x0000000c06057981 */ /* 0x0002e2000c1e1100 */
[----:B------:R-:W-:Y:S02]  /*0c60*/  LOP3.LUT R38, R30, 0xff, RZ, 0xc0, !PT ;  /* 0x000000ff1e267812 */ /* 0x000fe400078ec0ff */
[----:B------:R-:W-:Y:S01]  /*0c70*/  LOP3.LUT R39, R39, 0xff, RZ, 0xc0, !PT ;  /* 0x000000ff27277812 */ /* 0x000fe200078ec0ff */
[----:B------:R-:W4:Y:S01]  /*0c80*/  LDG.E.U8 R42, desc[UR12][R42.64] ;  /* 0x0000000c2a2a7981 */ /* 0x000f22000c1e1100 */
[----:B0-----:R-:W-:-:S02]  /*0c90*/  IADD3 R32, P0, PT, R27, UR14, RZ ;  /* 0x0000000e1b207c10 */ /* 0x001fc4000ff1e0ff */
[----:B------:R-:W-:Y:S01]  /*0ca0*/  LOP3.LUT R35, R35, 0xff, RZ, 0xc0, !PT ;  /* 0x000000ff23237812 */ /* 0x000fe200078ec0ff */
[----:B------:R-:W4:Y:S01]  /*0cb0*/  LDG.E.U8 R44, desc[UR12][R44.64] ;  /* 0x0000000c2c2c7981 */ /* 0x000f22000c1e1100 */
[----:B-1----:R-:W-:Y:S01]  /*0cc0*/  IADD3 R6, P1, PT, R34, UR14, RZ ;  /* 0x0000000e22067c10 */ /* 0x002fe2000ff3e0ff */
[----:B------:R-:W-:Y:S01]  /*0cd0*/  IMAD.X R33, RZ, RZ, UR15, P0 ;  /* 0x0000000fff217e24 */ /* 0x000fe200080e06ff */
[----:B------:R-:W-:-:S03]  /*0ce0*/  IADD3 R38, P0, PT, R38, UR14, RZ ;  /* 0x0000000e26267c10 */ /* 0x000fc6000ff1e0ff */
[----:B------:R-:W-:Y:S01]  /*0cf0*/  IMAD.X R7, RZ, RZ, UR15, P1 ;  /* 0x0000000fff077e24 */ /* 0x000fe200088e06ff */
[----:B------:R-:W-:Y:S01]  /*0d00*/  IADD3 R30, P1, PT, R31, UR14, RZ ;  /* 0x0000000e1f1e7c10 */ /* 0x000fe2000ff3e0ff */
[----:B------:R-:W4:Y:S01]  /*0d10*/  LDG.E.U8 R32, desc[UR12][R32.64] ;  /* 0x0000000c20207981 */ /* 0x000f22000c1e1100 */
[----:B------:R-:W-:-:S03]  /*0d20*/  LOP3.LUT R34, R40, 0xff, RZ, 0xc0, !PT ;  /* 0x000000ff28227812 */ /* 0x000fc600078ec0ff */
[----:B------:R0:W4:Y:S01]  /*0d30*/  LDG.E.U8 R27, desc[UR12][R6.64] ;  /* 0x0000000c061b7981 */ /* 0x000122000c1e1100 */
[----:B------:R-:W-:Y:S01]  /*0d40*/  IMAD.X R31, RZ, RZ, UR15, P1 ;  /* 0x0000000fff1f7e24 */ /* 0x000fe200088e06ff */
[----:B------:R-:W-:-:S04]  /*0d50*/  LOP3.LUT R40, R37, 0xff, RZ, 0xc0, !PT ;  /* 0x000000ff25287812 */ /* 0x000fc800078ec0ff */
[----:B------:R1:W4:Y:S01]  /*0d60*/  LDG.E.U8 R43, desc[UR12][R30.64] ;  /* 0x0000000c1e2b7981 */ /* 0x000322000c1e1100 */
[----:B0-----:R-:W-:Y:S01]  /*0d70*/  IADD3 R6, P1, PT, R39, UR14, RZ ;  /* 0x0000000e27067c10 */ /* 0x001fe2000ff3e0ff */
[----:B------:R-:W-:Y:S01]  /*0d80*/  IMAD.X R39, RZ, RZ, UR15, P0 ;  /* 0x0000000fff277e24 */ /* 0x000fe200080e06ff */
[----:B------:R-:W-:-:S03]  /*0d90*/  IADD3 R34, P0, PT, R34, UR14, RZ ;  /* 0x0000000e22227c10 */ /* 0x000fc6000ff1e0ff */
[----:B------:R-:W-:Y:S01]  /*0da0*/  IMAD.X R7, RZ, RZ, UR15, P1 ;  /* 0x0000000fff077e24 */ /* 0x000fe200088e06ff */
[----:B-1----:R-:W-:Y:S01]  /*0db0*/  IADD3 R30, P1, PT, R35, UR14, RZ ;  /* 0x0000000e231e7c10 */ /* 0x002fe2000ff3e0ff */
[----:B------:R-:W-:Y:S01]  /*0dc0*/  IMAD.X R35, RZ, RZ, UR15, P0 ;  /* 0x0000000fff237e24 */ /* 0x000fe200080e06ff */
[----:B------:R-:W-:Y:S01]  /*0dd0*/  LOP3.LUT R37, R36, 0xff, RZ, 0xc0, !PT ;  /* 0x000000ff24257812 */ /* 0x000fe200078ec0ff */
[----:B------:R-:W4:Y:S01]  /*0de0*/  LDG.E.U8 R38, desc[UR12][R38.64] ;  /* 0x0000000c26267981 */ /* 0x000f22000c1e1100 */
[----:B------:R-:W-:Y:S01]  /*0df0*/  IADD3 R36, P0, PT, R40, UR14, RZ ;  /* 0x0000000e28247c10 */ /* 0x000fe2000ff1e0ff */
[----:B------:R-:W-:Y:S02]  /*0e00*/  IMAD.X R31, RZ, RZ, UR15, P1 ;  /* 0x0000000fff1f7e24 */ /* 0x000fe400088e06ff */
[----:B------:R0:W4:Y:S04]  /*0e10*/  LDG.E.U8 R33, desc[UR12][R34.64] ;  /* 0x0000000c22217981 */ /* 0x000128000c1e1100 */
[----:B------:R4:W4:Y:S04]  /*0e20*/  LDG.E.U8 R7, desc[UR12][R6.64] ;  /* 0x0000000c06077981 */ /* 0x000928000c1e1100 */
[----:B------:R-:W4:Y:S01]  /*0e30*/  LDG.E.U8 R30, desc[UR12][R30.64] ;  /* 0x0000000c1e1e7981 */ /* 0x000f22000c1e1100 */
[----:B0-----:R-:W-:Y:S01]  /*0e40*/  IADD3 R34, P1, PT, R37, UR14, RZ ;  /* 0x0000000e25227c10 */ /* 0x001fe2000ff3e0ff */
[----:B------:R-:W-:-:S04]  /*0e50*/  IMAD.X R37, RZ, RZ, UR15, P0 ;  /* 0x0000000fff257e24 */ /* 0x000fc800080e06ff */
[----:B------:R-:W-:Y:S01]  /*0e60*/  IMAD.X R35, RZ, RZ, UR15, P1 ;  /* 0x0000000fff237e24 */ /* 0x000fe200088e06ff */
[----:B------:R-:W4:Y:S04]  /*0e70*/  LDG.E.U8 R36, desc[UR12][R36.64] ;  /* 0x0000000c24247981 */ /* 0x000f28000c1e1100 */
[----:B------:R-:W4:Y:S01]  /*0e80*/  LDG.E.U8 R39, desc[UR12][R34.64] ;  /* 0x0000000c22277981 */ /* 0x000f22000c1e1100 */
[----:B-----5:R-:W-:-:S05]  /*0e90*/  LOP3.LUT R40, R11, 0xff, RZ, 0xc0, !PT ;  /* 0x000000ff0b287812 */ /* 0x020fca00078ec0ff */
[----:B------:R-:W-:Y:S01]  /*0ea0*/  IMAD.IADD R40, R1, 0x1, R40 ;  /* 0x0000000101287824 */ /* 0x000fe200078e0228 */
[----:B--2---:R-:W-:Y:S02]  /*0eb0*/  PRMT R24, R41, 0x3340, R24 ;  /* 0x0000334029187816 */ /* 0x004fe40000000018 */
[----:B---3--:R-:W-:Y:S02]  /*0ec0*/  PRMT R5, R4, 0x3340, R5 ;  /* 0x0000334004057816 */ /* 0x008fe40000000005 */
[----:B----4-:R-:W-:Y:S02]  /*0ed0*/  PRMT R6, R25, 0x3340, R42 ;  /* 0x0000334019067816 */ /* 0x010fe4000000002a */
[----:B------:R-:W-:Y:S02]  /*0ee0*/  PRMT R27, R44, 0x3340, R27 ;  /* 0x000033402c1b7816 */ /* 0x000fe4000000001b */
[----:B------:R-:W-:Y:S02]  /*0ef0*/  PRMT R32, R32, 0x3340, R43 ;  /* 0x0000334020207816 */ /* 0x000fe4000000002b */
[----:B------:R-:W-:-:S02]  /*0f00*/  PRMT R6, R27, 0x5410, R6 ;  /* 0x000054101b067816 */ /* 0x000fc40000000006 */
[----:B------:R-:W-:Y:S02]  /*0f10*/  PRMT R25, R38, 0x3340, R7 ;  /* 0x0000334026197816 */ /* 0x000fe40000000007 */
[----:B------:R-:W-:Y:S02]  /*0f20*/  PRMT R7, R5, 0x5410, R24 ;  /* 0x0000541005077816 */ /* 0x000fe40000000018 */
[----:B------:R-:W-:Y:S02]  /*0f30*/  LOP3.LUT R24, R10, 0xff, RZ, 0xc0, !PT ;  /* 0x000000ff0a187812 */ /* 0x000fe400078ec0ff */
[----:B------:R-:W-:Y:S02]  /*0f40*/  PRMT R4, R33, 0x3340, R30 ;  /* 0x0000334021047816 */ /* 0x000fe4000000001e */
[----:B------:R-:W-:Y:S01]  /*0f50*/  PRMT R5, R25, 0x5410, R32 ;  /* 0x0000541019057816 */ /* 0x000fe20000000020 */
[----:B------:R-:W-:Y:S01]  /*0f60*/  IMAD.IADD R31, R1, 0x1, R24 ;  /* 0x00000001011f7824 */ /* 0x000fe200078e0218 */
[----:B------:R-:W-:-:S04]  /*0f70*/  PRMT R39, R36, 0x3340, R39 ;  /* 0x0000334024277816 */ /* 0x000fc80000000027 */
[----:B------:R-:W-:-:S05]  /*0f80*/  PRMT R4, R39, 0x5410, R4 ;  /* 0x0000541027047816 */ /* 0x000fca0000000004 */
[----:B------:R-:W-:Y:S04]  /*0f90*/  STL.128 [R1], R4 ;  /* 0x0000000401007387 */ /* 0x000fe80000100c00 */
[----:B------:R0:W-:Y:S04]  /*0fa0*/  STL.128 [R1+0x10], R4 ;  /* 0x0000100401007387 */ /* 0x0001e80000100c00 */
[----:B------:R-:W2:Y:S04]  /*0fb0*/  LDL.U8 R31, [R31+0x10] ;  /* 0x000010001f1f7983 */ /* 0x000ea80000100000 */
[----:B------:R-:W2:Y:S04]  /*0fc0*/  LDL.U8 R33, [R26+0x10] ;  /* 0x000010001a217983 */ /* 0x000ea80000100000 */
[----:B------:R-:W3:Y:S04]  /*0fd0*/  LDL.U8 R32, [UR7+0x10] ;  /* 0x00001007ff207983 */ /* 0x000ee80008100000 */
[----:B------:R-:W4:Y:S01]  /*0fe0*/  LDL.U8 R40, [R40+0x10] ;  /* 0x0000100028287983 */ /* 0x000f220000100000 */
[----:B------:R-:W-:-:S02]  /*0ff0*/  LOP3.LUT R30, R12, 0xff, RZ, 0xc0, !PT ;  /* 0x000000ff0c1e7812 */ /* 0x000fc400078ec0ff */
[----:B0-----:R-:W-:Y:S02]  /*1000*/  LOP3.LUT R6, R14, 0xff, RZ, 0xc0, !PT ;  /* 0x000000ff0e067812 */ /* 0x001fe400078ec0ff */
[----:B------:R-:W-:Y:S01]  /*1010*/  LOP3.LUT R4, R15, 0xff, RZ, 0xc0, !PT ;  /* 0x000000ff0f047812 */ /* 0x000fe200078ec0ff */
[C---:B------:R-:W-:Y:S02]  /*1020*/  IMAD.IADD R30, R1.reuse, 0x1, R30 ;  /* 0x00000001011e7824 */ /* 0x040fe400078e021e */
[C---:B------:R-:W-:Y:S02]  /*1030*/  IMAD.IADD R38, R1.reuse, 0x1, R6 ;  /* 0x0000000101267824 */ /* 0x040fe400078e0206 */
[----:B------:R-:W-:Y:S02]  /*1040*/  IMAD.IADD R27, R1, 0x1, R4 ;  /* 0x00000001011b7824 */ /* 0x000fe400078e0204 */
[----:B------:R-:W4:Y:S04]  /*1050*/  LDL.U8 R30, [R30+0x10] ;  /* 0x000010001e1e7983 */ /* 0x000f280000100000 */
[----:B------:R-:W4:Y:S04]  /*1060*/  LDL.U8 R38, [R38+0x10] ;  /* 0x0000100026267983 */ /* 0x000f280000100000 */
[----:B------:R-:W4:Y:S01]  /*1070*/  LDL.U8 R27, [R27+0x10] ;  /* 0x000010001b1b7983 */ /* 0x000f220000100000 */
[----:B--2---:R-:W-:-:S04]  /*1080*/  LOP3.LUT R24, R31, 0xffff, R33, 0x48, !PT ;  /* 0x0000ffff1f187812 */ /* 0x004fc800078e4821 */
[----:B------:R-:W-:-:S04]  /*1090*/  LOP3.LUT R24, R24, 0xff, RZ, 0xc0, !PT ;  /* 0x000000ff18187812 */ /* 0x000fc800078ec0ff */
[----:B------:R-:W-:-:S05]  /*10a0*/  IADD3 R24, P0, PT, R24, UR16, RZ ;  /* 0x0000001018187c10 */ /* 0x000fca000ff1e0ff */
[----:B------:R-:W-:Y:S01]  /*10b0*/  IMAD.X R25, RZ, RZ, UR17, P0 ;  /* 0x00000011ff197e24 */ /* 0x000fe200080e06ff */
[----:B---3--:R-:W-:-:S04]  /*10c0*/  LOP3.LUT R5, R33, 0xffff, R32, 0x48, !PT ;  /* 0x0000ffff21057812 */ /* 0x008fc800078e4820 */
[----:B------:R0:W2:Y:S01]  /*10d0*/  LDG.E.U8 R34, desc[UR12][R24.64] ;  /* 0x0000000c18227981 */ /* 0x0000a2000c1e1100 */
[----:B----4-:R-:W-:Y:S02]  /*10e0*/  LOP3.LUT R7, R40, 0xffff, R31, 0x48, !PT ;  /* 0x0000ffff28077812 */ /* 0x010fe400078e481f */
[----:B------:R-:W-:Y:S01]  /*10f0*/  LOP3.LUT R5, R5, 0xff, RZ, 0xc0, !PT ;  /* 0x000000ff05057812 */ /* 0x000fe200078ec0ff */
[----:B0-----:R-:W-:Y:S01]  /*1100*/  IMAD.MOV.U32 R24, RZ, RZ, R28 ;  /* 0x000000ffff187224 */ /* 0x001fe200078e001c */
[----:B------:R-:W-:Y:S02]  /*1110*/  LOP3.LUT R28, R13, 0xff, RZ, 0xc0, !PT ;  /* 0x000000ff0d1c7812 */ /* 0x000fe400078ec0ff */
[----:B------:R-:W-:-:S03]  /*1120*/  LOP3.LUT R7, R7, 0xff, RZ, 0xc0, !PT ;  /* 0x000000ff07077812 */ /* 0x000fc600078ec0ff */
[----:B------:R-:W-:Y:S01]  /*1130*/  IMAD.IADD R39, R1, 0x1, R28 ;  /* 0x0000000101277824 */ /* 0x000fe200078e021c */
[----:B------:R-:W-:Y:S01]  /*1140*/  IADD3 R28, P0, PT, R5, UR16, RZ ;  /* 0x00000010051c7c10 */ /* 0x000fe2000ff1e0ff */
[----:B------:R-:W-:Y:S01]  /*1150*/  IMAD.MOV.U32 R25, RZ, RZ, R29 ;  /* 0x000000ffff197224 */ /* 0x000fe200078e001d */
[----:B------:R-:W-:-:S03]  /*1160*/  IADD3 R6, P1, PT, R7, UR16, RZ ;  /* 0x0000001007067c10 */ /* 0x000fc6000ff3e0ff */
[----:B------:R-:W3:Y:S01]  /*1170*/  LDL.U8 R39, [R39+0x10] ;  /* 0x0000100027277983 */ /* 0x000ee20000100000 */
[----:B------:R-:W-:Y:S02]  /*1180*/  IMAD.X R29, RZ, RZ, UR17, P0 ;  /* 0x00000011ff1d7e24 */ /* 0x000fe400080e06ff */
[----:B------:R-:W-:Y:S01]  /*1190*/  IMAD.X R7, RZ, RZ, UR17, P1 ;  /* 0x00000011ff077e24 */ /* 0x000fe200088e06ff */
[----:B------:R-:W4:Y:S04]  /*11a0*/  LDG.E.U8 R37, desc[UR12][R24.64+-0xf] ;  /* 0xfffff10c18257981 */ /* 0x000f28000c1e1100 */
[----:B------:R-:W4:Y:S04]  /*11b0*/  LDG.E.U8 R28, desc[UR12][R28.64] ;  /* 0x0000000c1c1c7981 */ /* 0x000f28000c1e1100 */
[----:B------:R0:W2:Y:S04]  /*11c0*/  LDG.E.U8 R6, desc[UR12][R6.64] ;  /* 0x0000000c06067981 */ /* 0x0000a8000c1e1100 */
[----:B------:R-:W2:Y:S04]  /*11d0*/  LDG.E.U8 R36, desc[UR12][R24.64+-0xd] ;  /* 0xfffff30c18247981 */ /* 0x000ea8000c1e1100 */
[----:B------:R-:W2:Y:S01]  /*11e0*/  LDG.E.U8 R35, desc[UR12][R24.64+-0xe] ;  /* 0xfffff20c18237981 */ /* 0x000ea2000c1e1100 */
[----:B------:R-:W-:-:S04]  /*11f0*/  LOP3.LUT R4, R40, 0xffff, R32, 0x48, !PT ;  /* 0x0000ffff28047812 */ /* 0x000fc800078e4820 */
[----:B------:R-:W-:-:S04]  /*1200*/  LOP3.LUT R4, R4, 0xff, RZ, 0xc0, !PT ;  /* 0x000000ff04047812 */ /* 0x000fc800078ec0ff */
[----:B------:R-:W-:Y:S02]  /*1210*/  IADD3 R4, P0, PT, R4, UR16, RZ ;  /* 0x0000001004047c10 */ /* 0x000fe4000ff1e0ff */
[----:B0-----:R-:W-:-:S03]  /*1220*/  LOP3.LUT R7, R27, 0xffff, R38, 0x48, !PT ;  /* 0x0000ffff1b077812 */ /* 0x001fc600078e4826 */
[----:B------:R-:W-:Y:S01]  /*1230*/  IMAD.X R5, RZ, RZ, UR17, P0 ;  /* 0x00000011ff057e24 */ /* 0x000fe200080e06ff */
[----:B------:R-:W-:Y:S02]  /*1240*/  LOP3.LUT R41, R31, R33, R32, 0x96, !PT ;  /* 0x000000211f297212 */ /* 0x000fe400078e9620 */
[----:B------:R-:W-:Y:S02]  /*1250*/  LOP3.LUT R7, R7, 0xff, RZ, 0xc0, !PT ;  /* 0x000000ff07077812 */ /* 0x000fe400078ec0ff */
[----:B------:R-:W-:Y:S02]  /*1260*/  LOP3.LUT R44, R16, 0xff, RZ, 0xc0, !PT ;  /* 0x000000ff102c7812 */ /* 0x000fe400078ec0ff */
[----:B---3--:R-:W-:Y:S02]  /*1270*/  LOP3.LUT R42, R39, 0xffff, R30, 0x48, !PT ;  /* 0x0000ffff272a7812 */ /* 0x008fe400078e481e */
[----:B------:R-:W-:Y:S02]  /*1280*/  LOP3.LUT R29, R38, 0xffff, R39, 0x48, !PT ;  /* 0x0000ffff261d7812 */ /* 0x000fe400078e4827 */
[----:B------:R-:W-:-:S02]  /*1290*/  LOP3.LUT R42, R42, 0xff, RZ, 0xc0, !PT ;  /* 0x000000ff2a2a7812 */ /* 0x000fc400078ec0ff */
[----:B------:R-:W-:Y:S02]  /*12a0*/  LOP3.LUT R29, R29, 0xff, RZ, 0xc0, !PT ;  /* 0x000000ff1d1d7812 */ /* 0x000fe400078ec0ff */
[----:B----4-:R-:W-:Y:S02]  /*12b0*/  LOP3.LUT R37, R32, R28, R37, 0x96, !PT ;  /* 0x0000001c20257212 */ /* 0x010fe400078e9625 */
[----:B------:R-:W-:Y:S02]  /*12c0*/  IADD3 R28, P0, PT, R42, UR16, RZ ;  /* 0x000000102a1c7c10 */ /* 0x000fe4000ff1e0ff */
[----:B--2---:R-:W-:Y:S01]  /*12d0*/  LOP3.LUT R31, R31, R6, R36, 0x96, !PT ;  /* 0x000000061f1f7212 */ /* 0x004fe200078e9624 */
[----:B------:R-:W2:Y:S01]  /*12e0*/  LDG.E.U8 R42, desc[UR12][R24.64+-0xc] ;  /* 0xfffff40c182a7981 */ /* 0x000ea2000c1e1100 */
[----:B------:R-:W-:Y:S01]  /*12f0*/  IADD3 R6, P1, PT, R29, UR16, RZ ;  /* 0x000000101d067c10 */ /* 0x000fe2000ff3e0ff */
[----:B------:R-:W-:Y:S01]  /*1300*/  IMAD.X R29, RZ, RZ, UR17, P0 ;  /* 0x00000011ff1d7e24 */ /* 0x000fe200080e06ff */
[----:B------:R-:W-:-:S02]  /*1310*/  LOP3.LUT R34, R33, R34, R35, 0x96, !PT ;  /* 0x0000002221227212 */ /* 0x000fc400078e9623 */
[----:B------:R0:W2:Y:S02]  /*1320*/  LDG.E.U8 R35, desc[UR12][R4.64] ;  /* 0x0000000c04237981 */ /* 0x0000a4000c1e1100 */
[-CC-:B------:R-:W-:Y:S02]  /*1330*/  LOP3.LUT R36, R34, R41.reuse, R40.reuse, 0x96, !PT ;  /* 0x0000002922247212 */ /* 0x180fe400078e9628 */
[----:B------:R-:W-:Y:S01]  /*1340*/  LOP3.LUT R34, R17, 0xff, RZ, 0xc0, !PT ;  /* 0x000000ff11227812 */ /* 0x000fe200078ec0ff */
[----:B------:R-:W3:Y:S01]  /*1350*/  LDG.E.U8 R29, desc[UR12][R28.64] ;  /* 0x0000000c1c1d7981 */ /* 0x000ee2000c1e1100 */
[----:B0-----:R-:W-:Y:S01]  /*1360*/  IADD3 R4, P0, PT, R7, UR16, RZ ;  /* 0x0000001007047c10 */ /* 0x001fe2000ff1e0ff */
[----:B------:R-:W-:Y:S01]  /*1370*/  IMAD.X R7, RZ, RZ, UR17, P1 ;  /* 0x00000011ff077e24 */ /* 0x000fe200088e06ff */
[----:B------:R-:W-:-:S03]  /*1380*/  LOP3.LUT R37, R37, R41, R40, 0x96, !PT ;  /* 0x0000002925257212 */ /* 0x000fc600078e9628 */
[----:B------:R-:W-:Y:S01]  /*1390*/  IMAD.X R5, RZ, RZ, UR17, P0 ;  /* 0x00000011ff057e24 */ /* 0x000fe200080e06ff */
[----:B------:R-:W-:Y:S01]  /*13a0*/  LOP3.LUT R40, R31, R41, R40, 0x96, !PT ;  /* 0x000000291f287212 */ /* 0x000fe200078e9628 */
[----:B------:R-:W-:Y:S01]  /*13b0*/  IMAD.IADD R31, R1, 0x1, R34 ;  /* 0x00000001011f7824 */ /* 0x000fe200078e0222 */
[----:B------:R-:W-:Y:S01]  /*13c0*/  LOP3.LUT R32, R18, 0xff, RZ, 0xc0, !PT ;  /* 0x000000ff12207812 */ /* 0x000fe200078ec0ff */
[----:B------:R-:W4:Y:S01]  /*13d0*/  LDG.E.U8 R6, desc[UR12][R6.64] ;  /* 0x0000000c06067981 */ /* 0x000f22000c1e1100 */
[----:B------:R-:W-:-:S03]  /*13e0*/  LOP3.LUT R34, R19, 0xff, RZ, 0xc0, !PT ;  /* 0x000000ff13227812 */ /* 0x000fc600078ec0ff */
[----:B------:R0:W3:Y:S01]  /*13f0*/  LDG.E.U8 R43, desc[UR12][R4.64] ;  /* 0x0000000c042b7981 */ /* 0x0000e2000c1e1100 */
[C---:B------:R-:W-:Y:S02]  /*1400*/  IMAD.IADD R45, R1.reuse, 0x1, R32 ;  /* 0x00000001012d7824 */ /* 0x040fe400078e0220 */
[C---:B------:R-:W-:Y:S01]  /*1410*/  IMAD.IADD R33, R1.reuse, 0x1, R34 ;  /* 0x0000000101217824 */ /* 0x040fe200078e0222 */
[----:B------:R-:W3:Y:S04]  /*1420*/  LDG.E.U8 R28, desc[UR12][R24.64+-0xb] ;  /* 0xfffff50c181c7981 */ /* 0x000ee8000c1e1100 */
[----:B------:R-:W3:Y:S01]  /*1430*/  LDL.U8 R31, [R31+0x10] ;  /* 0x000010001f1f7983 */ /* 0x000ee20000100000 */
[----:B0-----:R-:W-:-:S03]  /*1440*/  IMAD.IADD R5, R1, 0x1, R44 ;  /* 0x0000000101057824 */ /* 0x001fc600078e022c */
[----:B------:R-:W4:Y:S04]  /*1450*/  LDG.E.U8 R44, desc[UR12][R24.64+-0xa] ;  /* 0xfffff60c182c7981 */ /* 0x000f28000c1e1100 */
[----:B------:R0:W3:Y:S04]  /*1460*/  LDL.U8 R32, [R5+0x10] ;  /* 0x0000100005207983 */ /* 0x0000e80000100000 */
[----:B------:R-:W3:Y:S04]  /*1470*/  LDL.U8 R34, [R45+0x10] ;  /* 0x000010002d227983 */ /* 0x000ee80000100000 */
[----:B------:R-:W3:Y:S04]  /*1480*/  LDL.U8 R33, [R33+0x10] ;  /* 0x0000100021217983 */ /* 0x000ee80000100000 */
[----:B------:R-:W3:Y:S01]  /*1490*/  LDG.E.U8 R7, desc[UR12][R24.64+-0x9] ;  /* 0xfffff70c18077981 */ /* 0x000ee2000c1e1100 */
[----:B------:R-:W-:-:S03]  /*14a0*/  LOP3.LUT R4, R27, 0xffff, R30, 0x48, !PT ;  /* 0x0000ffff1b047812 */ /* 0x000fc600078e481e */
[----:B------:R-:W3:Y:S01]  /*14b0*/  LDG.E.U8 R45, desc[UR12][R24.64+-0x6] ;  /* 0xfffffa0c182d7981 */ /* 0x000ee2000c1e1100 */
[----:B------:R-:W-:-:S04]  /*14c0*/  LOP3.LUT R4, R4, 0xff, RZ, 0xc0, !PT ;  /* 0x000000ff04047812 */ /* 0x000fc800078ec0ff */
[----:B------:R-:W-:-:S05]  /*14d0*/  IADD3 R4, P0, PT, R4, UR16, RZ ;  /* 0x0000001004047c10 */ /* 0x000fca000ff1e0ff */
[----:B0-----:R-:W-:Y:S01]  /*14e0*/  IMAD.X R5, RZ, RZ, UR17, P0 ;  /* 0x00000011ff057e24 */ /* 0x001fe200080e06ff */
[----:B--2---:R-:W-:Y:S02]  /*14f0*/  LOP3.LUT R35, R41, R35, R42, 0x96, !PT ;  /* 0x0000002329237212 */ /* 0x004fe400078e962a */
[----:B------:R-:W-:Y:S02]  /*1500*/  LOP3.LUT R42, R38, R39, R30, 0x96, !PT ;  /* 0x00000027262a7212 */ /* 0x000fe400078e961e */
[----:B------:R0:W2:Y:S01]  /*1510*/  LDG.E.U8 R41, desc[UR12][R4.64] ;  /* 0x0000000c04297981 */ /* 0x0000a2000c1e1100 */
[----:B----4-:R-:W-:Y:S02]  /*1520*/  LOP3.LUT R6, R39, R6, R44, 0x96, !PT ;  /* 0x0000000627067212 */ /* 0x010fe400078e962c */
[----:B---3--:R-:W-:Y:S02]  /*1530*/  LOP3.LUT R44, R30, R29, R28, 0x96, !PT ;  /* 0x0000001d1e2c7212 */ /* 0x008fe400078e961c */
[----:B------:R-:W-:-:S04]  /*1540*/  LOP3.LUT R28, R31, 0xffff, R32, 0x48, !PT ;  /* 0x0000ffff1f1c7812 */ /* 0x000fc800078e4820 */
[----:B------:R-:W-:Y:S02]  /*1550*/  LOP3.LUT R28, R28, 0xff, RZ, 0xc0, !PT ;  /* 0x000000ff1c1c7812 */ /* 0x000fe400078ec0ff */
[----:B------:R-:W-:Y:S02]  /*1560*/  LOP3.LUT R29, R34, 0xffff, R31, 0x48, !PT ;  /* 0x0000ffff221d7812 */ /* 0x000fe400078e481f */
[----:B------:R-:W-:Y:S02]  /*1570*/  LOP3.LUT R30, R33, 0xffff, R34, 0x48, !PT ;  /* 0x0000ffff211e7812 */ /* 0x000fe400078e4822 */
[----:B------:R-:W-:Y:S02]  /*1580*/  IADD3 R28, P0, PT, R28, UR16, RZ ;  /* 0x000000101c1c7c10 */ /* 0x000fe4000ff1e0ff */
[----:B------:R-:W-:Y:S02]  /*1590*/  LOP3.LUT R7, R38, R43, R7, 0x96, !PT ;  /* 0x0000002b26077212 */ /* 0x000fe400078e9607 */
[----:B------:R-:W-:-:S02]  /*15a0*/  LOP3.LUT R43, R29, 0xff, RZ, 0xc0, !PT ;  /* 0x000000ff1d2b7812 */ /* 0x000fc400078ec0ff */
[----:B------:R-:W-:Y:S01]  /*15b0*/  LOP3.LUT R38, R30, 0xff, RZ, 0xc0, !PT ;  /* 0x000000ff1e267812 */ /* 0x000fe200078ec0ff */
[----:B------:R-:W-:Y:S01]  /*15c0*/  IMAD.X R29, RZ, RZ, UR17, P0 ;  /* 0x00000011ff1d7e24 */ /* 0x000fe200080e06ff */
[-CC-:B------:R-:W-:Y:S02]  /*15d0*/  LOP3.LUT R39, R6, R42.reuse, R27.reuse, 0x96, !PT ;  /* 0x0000002a06277212 */ /* 0x180fe400078e961b */
[----:B------:R-:W-:Y:S02]  /*15e0*/  IADD3 R6, P0, PT, R43, UR16, RZ ;  /* 0x000000102b067c10 */ /* 0x000fe4000ff1e0ff */
[----:B0-----:R-:W-:Y:S01]  /*15f0*/  IADD3 R4, P1, PT, R38, UR16, RZ ;  /* 0x0000001026047c10 */ /* 0x001fe2000ff3e0ff */
[----:B------:R0:W3:Y:S01]  /*1600*/  LDG.E.U8 R29, desc[UR12][R28.64] ;  /* 0x0000000c1c1d7981 */ /* 0x0000e2000c1e1100 */
[-CC-:B------:R-:W-:Y:S02]  /*1610*/  LOP3.LUT R30, R44, R42.reuse, R27.reuse, 0x96, !PT ;  /* 0x0000002a2c1e7212 */ /* 0x180fe400078e961b */
[----:B------:R-:W-:Y:S01]  /*1620*/  LOP3.LUT R27, R7, R42, R27, 0x96, !PT ;  /* 0x0000002a071b7212 */ /* 0x000fe200078e961b */
[----:B------:R-:W-:Y:S01]  /*1630*/  IMAD.X R7, RZ, RZ, UR17, P0 ;  /* 0x00000011ff077e24 */ /* 0x000fe200080e06ff */
[----:B------:R-:W2:Y:S01]  /*1640*/  LDG.E.U8 R38, desc[UR12][R24.64+-0x8] ;  /* 0xfffff80c18267981 */ /* 0x000ea2000c1e1100 */
[----:B------:R-:W-:-:S03]  /*1650*/  IMAD.X R5, RZ, RZ, UR17, P1 ;  /* 0x00000011ff057e24 */ /* 0x000fc600088e06ff */
[----:B------:R-:W4:Y:S04]  /*1660*/  LDG.E.U8 R6, desc[UR12][R6.64] ;  /* 0x0000000c06067981 */ /* 0x000f28000c1e1100 */
[----:B------:R1:W3:Y:S04]  /*1670*/  LDG.E.U8 R5, desc[UR12][R4.64] ;  /* 0x0000000c04057981 */ /* 0x0002e8000c1e1100 */
[----:B------:R-:W3:Y:S04]  /*1680*/  LDG.E.U8 R44, desc[UR12][R24.64+-0x5] ;  /* 0xfffffb0c182c7981 */ /* 0x000ee8000c1e1100 */
[----:B------:R-:W3:Y:S01]  /*1690*/  LDG.E.U8 R43, desc[UR12][R24.64+-0x7] ;  /* 0xfffff90c182b7981 */ /* 0x000ee2000c1e1100 */
[----:B0-----:R-:W-:-:S02]  /*16a0*/  LOP3.LUT R28, R34, R31, R32, 0x96, !PT ;  /* 0x0000001f221c7212 */ /* 0x001fc400078e9620 */
[----:B-1----:R-:W-:Y:S01]  /*16b0*/  LOP3.LUT R4, R22, 0xff, RZ, 0xc0, !PT ;  /* 0x000000ff16047812 */ /* 0x002fe200078ec0ff */
[----:B------:R-:W3:Y:S01]  /*16c0*/  LDG.E.U8 R7, desc[UR12][R24.64+-0x4] ;  /* 0xfffffc0c18077981 */ /* 0x000ee2000c1e1100 */
[----:B--2---:R-:W-:Y:S02]  /*16d0*/  LOP3.LUT R38, R42, R41, R38, 0x96, !PT ;  /* 0x000000292a267212 */ /* 0x004fe400078e9626 */
[----:B----4-:R-:W-:Y:S02]  /*16e0*/  LOP3.LUT R41, R31, R6, R45, 0x96, !PT ;  /* 0x000000061f297212 */ /* 0x010fe400078e962d */
[C---:B------:R-:W-:Y:S02]  /*16f0*/  LOP3.LUT R45, R34.reuse, R31, R32, 0x96, !PT ;  /* 0x0000001f222d7212 */ /* 0x040fe400078e9620 */
[----:B---3--:R-:W-:Y:S02]  /*1700*/  LOP3.LUT R6, R34, R5, R44, 0x96, !PT ;  /* 0x0000000522067212 */ /* 0x008fe400078e962c */
[----:B------:R-:W-:-:S02]  /*1710*/  LOP3.LUT R5, R33, 0xffff, R32, 0x48, !PT ;  /* 0x0000ffff21057812 */ /* 0x000fc400078e4820 */
[----:B------:R-:W-:Y:S02]  /*1720*/  LOP3.LUT R43, R32, R29, R43, 0x96, !PT ;  /* 0x0000001d202b7212 */ /* 0x000fe400078e962b */
[----:B------:R-:W-:Y:S01]  /*1730*/  LOP3.LUT R32, R21, 0xff, RZ, 0xc0, !PT ;  /* 0x000000ff15207812 */ /* 0x000fe200078ec0ff */
[----:B------:R-:W-:Y:S01]  /*1740*/  IMAD.IADD R42, R1, 0x1, R4 ;  /* 0x00000001012a7824 */ /* 0x000fe200078e0204 */
[----:B------:R-:W-:-:S03]  /*1750*/  LOP3.LUT R5, R5, 0xff, RZ, 0xc0, !PT ;  /* 0x000000ff05057812 */ /* 0x000fc600078ec0ff */
[----:B------:R-:W-:Y:S01]  /*1760*/  IMAD.IADD R29, R1, 0x1, R32 ;  /* 0x00000001011d7824 */ /* 0x000fe200078e0220 */
[----:B------:R-:W-:Y:S01]  /*1770*/  IADD3 R4, P0, PT, R5, UR16, RZ ;  /* 0x0000001005047c10 */ /* 0x000fe2000ff1e0ff */
[----:B------:R-:W2:Y:S04]  /*1780*/  LDL.U8 R42, [R42+0x10] ;  /* 0x000010002a2a7983 */ /* 0x000ea80000100000 */
[----:B------:R-:W2:Y:S01]  /*1790*/  LDL.U8 R29, [R29+0x10] ;  /* 0x000010001d1d7983 */ /* 0x000ea20000100000 */
[----:B------:R-:W-:Y:S01]  /*17a0*/  IMAD.X R5, RZ, RZ, UR17, P0 ;  /* 0x00000011ff057e24 */ /* 0x000fe200080e06ff */
[----:B------:R-:W-:-:S04]  /*17b0*/  LOP3.LUT R32, R20, 0xff, RZ, 0xc0, !PT ;  /* 0x000000ff14207812 */ /* 0x000fc800078ec0ff */
[----:B------:R-:W3:Y:S01]  /*17c0*/  LDG.E.U8 R4, desc[UR12][R4.64] ;  /* 0x0000000c04047981 */ /* 0x000ee2000c1e1100 */
[----:B------:R-:W-:-:S06]  /*17d0*/  IMAD.IADD R44, R1, 0x1, R32 ;  /* 0x00000001012c7824 */ /* 0x000fcc00078e0220 */
[----:B------:R-:W4:Y:S01]  /*17e0*/  LDL.U8 R44, [R44+0x10] ;  /* 0x000010002c2c7983 */ /* 0x000f220000100000 */
[--C-:B------:R-:W-:Y:S02]  /*17f0*/  LOP3.LUT R31, R43, R45, R33.reuse, 0x96, !PT ;  /* 0x0000002d2b1f7212 */ /* 0x100fe400078e9621 */
[-CC-:B------:R-:W-:Y:S01]  /*1800*/  LOP3.LUT R34, R41, R28.reuse, R33.reuse, 0x96, !PT ;  /* 0x0000001c29227212 */ /* 0x180fe200078e9621 */
[----:B------:R-:W4:Y:S01]  /*1810*/  LDG.E.U8 R43, desc[UR12][R24.64+-0x2] ;  /* 0xfffffe0c182b7981 */ /* 0x000f22000c1e1100 */
[----:B------:R-:W-:-:S03]  /*1820*/  LOP3.LUT R33, R6, R28, R33, 0x96, !PT ;  /* 0x0000001c06217212 */ /* 0x000fc600078e9621 */
[----:B------:R-:W4:Y:S01]  /*1830*/  LDG.E.U8 R45, desc[UR12][R24.64+-0x3] ;  /* 0xfffffd0c182d7981 */ /* 0x000f22000c1e1100 */
[----:B--2---:R-:W-:-:S04]  /*1840*/  LOP3.LUT R6, R42, 0xffff, R29, 0x48, !PT ;  /* 0x0000ffff2a067812 */ /* 0x004fc800078e481d */
[----:B------:R-:W-:Y:S02]  /*1850*/  LOP3.LUT R6, R6, 0xff, RZ, 0xc0, !PT ;  /* 0x000000ff06067812 */ /* 0x000fe400078ec0ff */
[----:B---3--:R-:W-:Y:S02]  /*1860*/  LOP3.LUT R32, R28, R4, R7, 0x96, !PT ;  /* 0x000000041c207212 */ /* 0x008fe400078e9607 */
[----:B------:R-:W-:Y:S02]  /*1870*/  IADD3 R4, P0, PT, R6, UR16, RZ ;  /* 0x0000001006047c10 */ /* 0x000fe4000ff1e0ff */
[----:B------:R-:W-:-:S05]  /*1880*/  LOP3.LUT R6, R23, 0xff, RZ, 0xc0, !PT ;  /* 0x000000ff17067812 */ /* 0x000fca00078ec0ff */
[----:B------:R-:W-:Y:S01]  /*1890*/  IMAD.IADD R41, R1, 0x1, R6 ;  /* 0x0000000101297824 */ /* 0x000fe200078e0206 */
[----:B----4-:R-:W-:Y:S01]  /*18a0*/  LOP3.LUT R6, R29, 0xffff, R44, 0x48, !PT ;  /* 0x0000ffff1d067812 */ /* 0x010fe200078e482c */
[----:B------:R-:W-:-:S04]  /*18b0*/  IMAD.X R5, RZ, RZ, UR17, P0 ;  /* 0x00000011ff057e24 */ /* 0x000fc800080e06ff */
[----:B------:R-:W2:Y:S01]  /*18c0*/  LDL.U8 R41, [R41+0x10] ;  /* 0x0000100029297983 */ /* 0x000ea20000100000 */
[----:B------:R-:W-:-:S03]  /*18d0*/  LOP3.LUT R6, R6, 0xff, RZ, 0xc0, !PT ;  /* 0x000000ff06067812 */ /* 0x000fc600078ec0ff */
[----:B------:R-:W3:Y:S01]  /*18e0*/  LDG.E.U8 R4, desc[UR12][R4.64] ;  /* 0x0000000c04047981 */ /* 0x000ee2000c1e1100 */
[----:B------:R-:W-:-:S05]  /*18f0*/  IADD3 R6, P0, PT, R6, UR16, RZ ;  /* 0x0000001006067c10 */ /* 0x000fca000ff1e0ff */
[----:B------:R-:W-:-:S06]  /*1900*/  IMAD.X R7, RZ, RZ, UR17, P0 ;  /* 0x00000011ff077e24 */ /* 0x000fcc00080e06ff */
[----:B------:R-:W4:Y:S04]  /*1910*/  LDG.E.U8 R7, desc[UR12][R6.64] ;  /* 0x0000000c06077981 */ /* 0x000f28000c1e1100 */
[----:B------:R-:W4:Y:S01]  /*1920*/  LDG.E.U8 R6, desc[UR12][R24.64+-0x1] ;  /* 0xffffff0c18067981 */ /* 0x000f22000c1e1100 */
[----:B--2---:R-:W-:-:S04]  /*1930*/  LOP3.LUT R28, R41, 0xffff, R44, 0x48, !PT ;  /* 0x0000ffff291c7812 */ /* 0x004fc800078e482c */
[----:B------:R-:W-:Y:S02]  /*1940*/  LOP3.LUT R28, R28, 0xff, RZ, 0xc0, !PT ;  /* 0x000000ff1c1c7812 */ /* 0x000fe400078ec0ff */
[----:B---3--:R-:W-:Y:S02]  /*1950*/  LOP3.LUT R43, R29, R4, R43, 0x96, !PT ;  /* 0x000000041d2b7212 */ /* 0x008fe400078e962b */
[----:B------:R-:W-:Y:S02]  /*1960*/  IADD3 R4, P0, PT, R28, UR16, RZ ;  /* 0x000000101c047c10 */ /* 0x000fe4000ff1e0ff */
[----:B------:R-:W-:-:S04]  /*1970*/  LOP3.LUT R28, R41, 0xffff, R42, 0x48, !PT ;  /* 0x0000ffff291c7812 */ /* 0x000fc800078e482a */
[----:B------:R-:W-:Y:S01]  /*1980*/  LOP3.LUT R28, R28, 0xff, RZ, 0xc0, !PT ;  /* 0x000000ff1c1c7812 */ /* 0x000fe200078ec0ff */
[----:B------:R-:W-:-:S03]  /*1990*/  IMAD.X R5, RZ, RZ, UR17, P0 ;  /* 0x00000011ff057e24 */ /* 0x000fc600080e06ff */
[----:B------:R-:W-:Y:S02]  /*19a0*/  IADD3 R28, P0, PT, R28, UR16, RZ ;  /* 0x000000101c1c7c10 */ /* 0x000fe4000ff1e0ff */
[----:B----4-:R-:W-:Y:S01]  /*19b0*/  LOP3.LUT R45, R44, R7, R45, 0x96, !PT ;  /* 0x000000072c2d7212 */ /* 0x010fe200078e962d */
[----:B------:R0:W2:Y:S01]  /*19c0*/  LDG.E.U8 R4, desc[UR12][R4.64] ;  /* 0x0000000c04047981 */ /* 0x0000a2000c1e1100 */
[----:B------:R-:W-:Y:S01]  /*19d0*/  LOP3.LUT R44, R42, R29, R44, 0x96, !PT ;  /* 0x0000001d2a2c7212 */ /* 0x000fe200078e962c */
[----:B------:R-:W-:Y:S02]  /*19e0*/  IMAD.X R29, RZ, RZ, UR17, P0 ;  /* 0x00000011ff1d7e24 */ /* 0x000fe400080e06ff */
[----:B------:R-:W2:Y:S04]  /*19f0*/  LDG.E.U8 R7, desc[UR12][R24.64] ;  /* 0x0000000c18077981 */ /* 0x000ea8000c1e1100 */
[----:B------:R1:W3:Y:S01]  /*1a00*/  LDG.E.U8 R29, desc[UR12][R28.64] ;  /* 0x0000000c1c1d7981 */ /* 0x0002e2000c1e1100 */
[----:B0-----:R-:W-:Y:S01]  /*1a10*/  PRMT R5, R31, 0x3340, R34 ;  /* 0x000033401f057816 */ /* 0x001fe20000000022 */
[----:B------:R-:W-:-:S02]  /*1a20*/  UIADD3 UR6, UPT, UPT, UR4, 0x20, URZ ;  /* 0x0000002004067890 */ /* 0x000fc4000fffe0ff */
[----:B------:R-:W-:-:S04]  /*1a30*/  UIADD3 UR8, UPT, UPT, UR11, -0x10, URZ ;  /* 0xfffffff00b087890 */ /* 0x000fc8000fffe0ff */
[----:B------:R-:W-:Y:S01]  /*1a40*/  UISETP.GE.AND UP0, UPT, UR6, UR8, UPT ;  /* 0x000000080600728c */ /* 0x000fe2000bf06270 */
[----:B-1----:R-:W-:Y:S01]  /*1a50*/  IADD3 R28, P0, PT, R24, 0x10, RZ ;  /* 0x00000010181c7810 */ /* 0x002fe20007f1e0ff */
[----:B------:R-:W-:Y:S01]  /*1a60*/  UIADD3 UR4, UPT, UPT, UR4, 0x10, URZ ;  /* 0x0000001004047890 */ /* 0x000fe2000fffe0ff */
[----:B---3--:R-:W-:Y:S02]  /*1a70*/  LOP3.LUT R6, R42, R29, R6, 0x96, !PT ;  /* 0x0000001d2a067212 */ /* 0x008fe400078e9606 */
[-CC-:B------:R-:W-:Y:S02]  /*1a80*/  LOP3.LUT R42, R43, R44.reuse, R41.reuse, 0x96, !PT ;  /* 0x0000002c2b2a7212 */ /* 0x180fe400078e9629 */
[-CC-:B------:R-:W-:Y:S02]  /*1a90*/  LOP3.LUT R43, R45, R44.reuse, R41.reuse, 0x96, !PT ;  /* 0x0000002c2d2b7212 */ /* 0x180fe400078e9629 */
[----:B------:R-:W-:Y:S02]  /*1aa0*/  LOP3.LUT R41, R6, R44, R41, 0x96, !PT ;  /* 0x0000002c06297212 */ /* 0x000fe400078e9629 */
[----:B--2---:R-:W-:-:S02]  /*1ab0*/  LOP3.LUT R44, R44, R4, R7, 0x96, !PT ;  /* 0x000000042c2c7212 */ /* 0x004fc400078e9607 */
[----:B------:R-:W-:Y:S02]  /*1ac0*/  PRMT R6, R33, 0x3340, R32 ;  /* 0x0000334021067816 */ /* 0x000fe40000000020 */
[----:B------:R-:W-:Y:S02]  /*1ad0*/  PRMT R4, R43, 0x3340, R42 ;  /* 0x000033402b047816 */ /* 0x000fe4000000002a */
[----:B------:R-:W-:Y:S02]  /*1ae0*/  PRMT R7, R41, 0x3340, R44 ;  /* 0x0000334029077816 */ /* 0x000fe4000000002c */
[----:B------:R-:W-:Y:S02]  /*1af0*/  PRMT R6, R5, 0x5410, R6 ;  /* 0x0000541005067816 */ /* 0x000fe40000000006 */
[----:B------:R-:W-:Y:S02]  /*1b00*/  PRMT R7, R4, 0x5410, R7 ;  /* 0x0000541004077816 */ /* 0x000fe40000000007 */
[----:B------:R-:W-:-:S02]  /*1b10*/  PRMT R4, R30, 0x3340, R39 ;  /* 0x000033401e047816 */ /* 0x000fc40000000027 */
[----:B------:R-:W-:Y:S02]  /*1b20*/  PRMT R5, R27, 0x3340, R38 ;  /* 0x000033401b057816 */ /* 0x000fe40000000026 */
[----:B------:R-:W-:Y:S02]  /*1b30*/  PRMT R29, R37, 0x3340, R36 ;  /* 0x00003340251d7816 */ /* 0x000fe40000000024 */
[----:B------:R-:W-:Y:S02]  /*1b40*/  PRMT R5, R4, 0x5410, R5 ;  /* 0x0000541004057816 */ /* 0x000fe40000000005 */
[----:B------:R-:W-:-:S04]  /*1b50*/  PRMT R4, R40, 0x3340, R35 ;  /* 0x0000334028047816 */ /* 0x000fc80000000023 */
[----:B------:R-:W-:Y:S01]  /*1b60*/  PRMT R4, R29, 0x5410, R4 ;  /* 0x000054101d047816 */ /* 0x000fe20000000004 */
[----:B------:R-:W-:-:S04]  /*1b70*/  IMAD.X R29, RZ, RZ, R25, P0 ;  /* 0x000000ffff1d7224 */ /* 0x000fc800000e0619 */
[----:B------:R0:W-:Y:S02]  /*1b80*/  STL.128 [R1], R4 ;  /* 0x0000000401007387 */ /* 0x0001e40000100c00 */
[----:B0-----:R-:W-:Y:S01]  /*1b90*/  PRMT R4, R42, 0x7610, R4 ;  /* 0x000076102a047816 */ /* 0x001fe20000000004 */
[----:B------:R-:W-:Y:S06]  /*1ba0*/  BRA.U !UP0, `(.L_x_8) ;  /* 0xffffffed08b87547 */ /* 0x000fec000b83ffff */
[----:B------:R-:W-:-:S05]  /*1bb0*/  UMOV UR4, UR6 ;  /* 0x0000000600047c82 */ /* 0x000fca0008000000 */
.L_x_7:
[----:B------:R-:W0:Y:S01]  /*1bc0*/  LDCU.64 UR6, c[0x0][0x398] ;  /* 0x00007300ff0677ac */ /* 0x000e220008000a00 */
[----:B------:R-:W-:Y:S02]  /*1bd0*/  LOP3.LUT R6, R43, 0xff, RZ, 0xc0, !PT ;  /* 0x000000ff2b067812 */ /* 0x000fe400078ec0ff */
[----:B------:R-:W-:Y:S02]  /*1be0*/  LOP3.LUT R4, R4, 0xff, RZ, 0xc0, !PT ;  /* 0x000000ff04047812 */ /* 0x000fe400078ec0ff */
[----:B------:R-:W-:Y:S02]  /*1bf0*/  LOP3.LUT R24, R33, 0xff, RZ, 0xc0, !PT ;  /* 0x000000ff21187812 */ /* 0x000fe400078ec0ff */
[----:B------:R-:W-:Y:S02]  /*1c00*/  LOP3.LUT R28, R31, 0xff, RZ, 0xc0, !PT ;  /* 0x000000ff1f1c7812 */ /* 0x000fe400078ec0ff */
[----:B------:R-:W-:Y:S02]  /*1c10*/  LOP3.LUT R34, R34, 0xff, RZ, 0xc0, !PT ;  /* 0x000000ff22227812 */ /* 0x000fe400078ec0ff */
[----:B0-----:R-:W-:-:S02]  /*1c20*/  IADD3 R6, P0, PT, R6, UR6, RZ ;  /* 0x0000000606067c10 */ /* 0x001fc4000ff1e0ff */
[----:B------:R-:W-:-:S03]  /*1c30*/  IADD3 R24, P1, PT, R24, UR6, RZ ;  /* 0x0000000618187c10 */ /* 0x000fc6000ff3e0ff */
[----:B------:R-:W-:Y:S01]  /*1c40*/  IMAD.X R7, RZ, RZ, UR7, P0 ;  /* 0x00000007ff077e24 */ /* 0x000fe200080e06ff */
[----:B------:R-:W-:Y:S01]  /*1c50*/  IADD3 R4, P0, PT, R4, UR6, RZ ;  /* 0x0000000604047c10 */ /* 0x000fe2000ff1e0ff */
[----:B------:R-:W-:Y:S01]  /*1c60*/  IMAD.X R25, RZ, RZ, UR7, P1 ;  /* 0x00000007ff197e24 */ /* 0x000fe200088e06ff */
[----:B------:R-:W-:Y:S02]  /*1c70*/  IADD3 R42, P1, PT, R34, UR6, RZ ;  /* 0x00000006222a7c10 */ /* 0x000fe4000ff3e0ff */
[----:B------:R-:W-:Y:S01]  /*1c80*/  LOP3.LUT R27, R27, 0xff, RZ, 0xc0, !PT ;  /* 0x000000ff1b1b7812 */ /* 0x000fe200078ec0ff */
[----:B------:R-:W-:Y:S01]  /*1c90*/  IMAD.X R5, RZ, RZ, UR7, P0 ;  /* 0x00000007ff057e24 */ /* 0x000fe200080e06ff */
[----:B------:R-:W-:Y:S02]  /*1ca0*/  IADD3 R28, P0, PT, R28, UR6, RZ ;  /* 0x000000061c1c7c10 */ /* 0x000fe4000ff1e0ff */
[----:B------:R-:W-:Y:S01]  /*1cb0*/  LOP3.LUT R32, R32, 0xff, RZ, 0xc0, !PT ;  /* 0x000000ff20207812 */ /* 0x000fe200078ec0ff */
[----:B------:R-:W-:Y:S01]  /*1cc0*/  IMAD.X R43, RZ, RZ, UR7, P1 ;  /* 0x00000007ff2b7e24 */ /* 0x000fe200088e06ff */
[----:B------:R0:W2:Y:S01]  /*1cd0*/  LDG.E.U8 R31, desc[UR12][R4.64] ;  /* 0x0000000c041f7981 */ /* 0x0000a2000c1e1100 */
[----:B------:R-:W-:Y:S01]  /*1ce0*/  IMAD.X R29, RZ, RZ, UR7, P0 ;  /* 0x00000007ff1d7e24 */ /* 0x000fe200080e06ff */
[----:B------:R-:W-:-:S02]  /*1cf0*/  IADD3 R32, P2, PT, R32, UR6, RZ ;  /* 0x0000000620207c10 */ /* 0x000fc4000ff5e0ff */
[----:B------:R-:W-:Y:S01]  /*1d00*/  LOP3.LUT R30, R30, 0xff, RZ, 0xc0, !PT ;  /* 0x000000ff1e1e7812 */ /* 0x000fe200078ec0ff */
[----:B------:R-:W2:Y:S01]  /*1d10*/  LDG.E.U8 R6, desc[UR12][R6.64] ;  /* 0x0000000c06067981 */ /* 0x000ea2000c1e1100 */
[----:B------:R-:W-:Y:S02]  /*1d20*/  LOP3.LUT R26, R38, 0xff, RZ, 0xc0, !PT ;  /* 0x000000ff261a7812 */ /* 0x000fe400078ec0ff */
[----:B------:R-:W-:Y:S01]  /*1d30*/  LOP3.LUT R39, R39, 0xff, RZ, 0xc0, !PT ;  /* 0x000000ff27277812 */ /* 0x000fe200078ec0ff */
[----:B------:R1:W3:Y:S01]  /*1d40*/  LDG.E.U8 R34, desc[UR12][R28.64] ;  /* 0x0000000c1c227981 */ /* 0x0002e2000c1e1100 */
[----:B0-----:R-:W-:Y:S02]  /*1d50*/  IADD3 R4, P0, PT, R27, UR6, RZ ;  /* 0x000000061b047c10 */ /* 0x001fe4000ff1e0ff */
[----:B------:R-:W-:Y:S01]  /*1d60*/  LOP3.LUT R38, R40, 0xff, RZ, 0xc0, !PT ;  /* 0x000000ff28267812 */ /* 0x000fe200078ec0ff */
[----:B------:R-:W-:Y:S01]  /*1d70*/  IMAD.X R33, RZ, RZ, UR7, P2 ;  /* 0x00000007ff217e24 */ /* 0x000fe200090e06ff */
[----:B------:R0:W3:Y:S01]  /*1d80*/  LDG.E.U8 R43, desc[UR12][R42.64] ;  /* 0x0000000c2a2b7981 */ /* 0x0000e2000c1e1100 */
[----:B------:R-:W-:-:S03]  /*1d90*/  IMAD.X R5, RZ, RZ, UR7, P0 ;  /* 0x00000007ff057e24 */ /* 0x000fc600080e06ff */
[----:B------:R4:W3:Y:S01]  /*1da0*/  LDG.E.U8 R7, desc[UR12][R24.64] ;  /* 0x0000000c18077981 */ /* 0x0008e2000c1e1100 */
[----:B-1----:R-:W-:Y:S02]  /*1db0*/  IADD3 R28, P2, PT, R39, UR6, RZ ;  /* 0x00000006271c7c10 */ /* 0x002fe4000ff5e0ff */
[----:B------:R-:W-:Y:S01]  /*1dc0*/  IADD3 R38, P0, PT, R38, UR6, RZ ;  /* 0x0000000626267c10 */ /* 0x000fe2000ff1e0ff */
[----:B------:R-:W3:Y:S01]  /*1dd0*/  LDG.E.U8 R32, desc[UR12][R32.64] ;  /* 0x0000000c20207981 */ /* 0x000ee2000c1e1100 */
[----:B0-----:R-:W-:Y:S02]  /*1de0*/  LOP3.LUT R42, R35, 0xff, RZ, 0xc0, !PT ;  /* 0x000000ff232a7812 */ /* 0x001fe400078ec0ff */
[----:B----4-:R-:W-:Y:S02]  /*1df0*/  IADD3 R24, P1, PT, R30, UR6, RZ ;  /* 0x000000061e187c10 */ /* 0x010fe4000ff3e0ff */
[----:B------:R-:W-:Y:S01]  /*1e00*/  LOP3.LUT R37, R37, 0xff, RZ, 0xc0, !PT ;  /* 0x000000ff25257812 */ /* 0x000fe200078ec0ff */
[----:B------:R0:W4:Y:S02]  /*1e10*/  LDG.E.U8 R30, desc[UR12][R4.64] ;  /* 0x0000000c041e7981 */ /* 0x000124000c1e1100 */
[----:B------:R-:W-:-:S02]  /*1e20*/  IMAD.X R25, RZ, RZ, UR7, P1 ;  /* 0x00000007ff197e24 */ /* 0x000fc400088e06ff */
[----:B------:R-:W-:Y:S02]  /*1e30*/  IMAD.X R29, RZ, RZ, UR7, P2 ;  /* 0x00000007ff1d7e24 */ /* 0x000fe400090e06ff */
[----:B------:R-:W-:Y:S01]  /*1e40*/  IMAD.X R39, RZ, RZ, UR7, P0 ;  /* 0x00000007ff277e24 */ /* 0x000fe200080e06ff */
[----:B------:R-:W-:Y:S01]  /*1e50*/  LOP3.LUT R41, R41, 0xff, RZ, 0xc0, !PT ;  /* 0x000000ff29297812 */ /* 0x000fe200078ec0ff */
[----:B------:R1:W4:Y:S01]  /*1e60*/  LDG.E.U8 R33, desc[UR12][R24.64] ;  /* 0x0000000c18217981 */ /* 0x000322000c1e1100 */
[----:B0-----:R-:W-:Y:S02]  /*1e70*/  IADD3 R4, P1, PT, R42, UR6, RZ ;  /* 0x000000062a047c10 */ /* 0x001fe4000ff3e0ff */
[----:B------:R-:W-:Y:S01]  /*1e80*/  LOP3.LUT R42, R36, 0xff, RZ, 0xc0, !PT ;  /* 0x000000ff242a7812 */ /* 0x000fe200078ec0ff */
[----:B------:R0:W4:Y:S01]  /*1e90*/  LDG.E.U8 R40, desc[UR12][R28.64] ;  /* 0x0000000c1c287981 */ /* 0x000122000c1e1100 */
[----:B------:R-:W-:Y:S02]  /*1ea0*/  IADD3 R36, P0, PT, R37, UR6, RZ ;  /* 0x0000000625247c10 */ /* 0x000fe4000ff1e0ff */
[----:B------:R-:W-:Y:S01]  /*1eb0*/  LOP3.LUT R44, R44, 0xff, RZ, 0xc0, !PT ;  /* 0x000000ff2c2c7812 */ /* 0x000fe200078ec0ff */
[----:B------:R-:W-:Y:S01]  /*1ec0*/  IMAD.X R5, RZ, RZ, UR7, P1 ;  /* 0x00000007ff057e24 */ /* 0x000fe200088e06ff */
[----:B------:R-:W-:Y:S01]  /*1ed0*/  IADD3 R26, P3, PT, R26, UR6, RZ ;  /* 0x000000061a1a7c10 */ /* 0x000fe2000ff7e0ff */
[----:B------:R0:W4:Y:S01]  /*1ee0*/  LDG.E.U8 R35, desc[UR12][R38.64] ;  /* 0x0000000c26237981 */ /* 0x000122000c1e1100 */
[----:B-1----:R-:W-:Y:S01]  /*1ef0*/  IADD3 R24, P1, PT, R42, UR6, RZ ;  /* 0x000000062a187c10 */ /* 0x002fe2000ff3e0ff */
[----:B------:R-:W-:Y:S01]  /*1f00*/  IMAD.X R37, RZ, RZ, UR7, P0 ;  /* 0x00000007ff257e24 */ /* 0x000fe200080e06ff */
[----:B0-----:R-:W-:Y:S01]  /*1f10*/  IADD3 R28, P2, PT, R41, UR6, RZ ;  /* 0x00000006291c7c10 */ /* 0x001fe2000ff5e0ff */
[----:B------:R-:W-:Y:S01]  /*1f20*/  IMAD.X R27, RZ, RZ, UR7, P3 ;  /* 0x00000007ff1b7e24 */ /* 0x000fe200098e06ff */
[----:B------:R-:W4:Y:S01]  /*1f30*/  LDG.E.U8 R4, desc[UR12][R4.64] ;  /* 0x0000000c04047981 */ /* 0x000f22000c1e1100 */
[----:B------:R-:W-:Y:S01]  /*1f40*/  IADD3 R38, P0, PT, R44, UR6, RZ ;  /* 0x000000062c267c10 */ /* 0x000fe2000ff1e0ff */
[----:B------:R-:W-:-:S03]  /*1f50*/  IMAD.X R25, RZ, RZ, UR7, P1 ;  /* 0x00000007ff197e24 */ /* 0x000fc600088e06ff */
[----:B------:R-:W4:Y:S01]  /*1f60*/  LDG.E.U8 R27, desc[UR12][R26.64] ;  /* 0x0000000c1a1b7981 */ /* 0x000f22000c1e1100 */
[----:B------:R-:W-:Y:S02]  /*1f70*/  IMAD.X R29, RZ, RZ, UR7, P2 ;  /* 0x00000007ff1d7e24 */ /* 0x000fe400090e06ff */
[----:B------:R-:W-:Y:S01]  /*1f80*/  IMAD.X R39, RZ, RZ, UR7, P0 ;  /* 0x00000007ff277e24 */ /* 0x000fe200080e06ff */
[----:B------:R-:W4:Y:S01]  /*1f90*/  LDG.E.U8 R36, desc[UR12][R36.64] ;  /* 0x0000000c24247981 */ /* 0x000f22000c1e1100 */
[----:B------:R-:W0:Y:S03]  /*1fa0*/  LDCU.64 UR6, c[0x0][0x388] ;  /* 0x00007100ff0677ac */ /* 0x000e260008000a00 */
[----:B------:R1:W4:Y:S04]  /*1fb0*/  LDG.E.U8 R25, desc[UR12][R24.64] ;  /* 0x0000000c18197981 */ /* 0x000328000c1e1100 */
[----:B------:R1:W4:Y:S04]  /*1fc0*/  LDG.E.U8 R29, desc[UR12][R28.64] ;  /* 0x0000000c1c1d7981 */ /* 0x000328000c1e1100 */
[----:B------:R-:W4:Y:S01]  /*1fd0*/  LDG.E.U8 R38, desc[UR12][R38.64] ;  /* 0x0000000c26267981 */ /* 0x000f22000c1e1100 */
[----:B0-----:R-:W-:-:S04]  /*1fe0*/  UIADD3 UR4, UP0, UPT, UR4, UR6, URZ ;  /* 0x0000000604047290 */ /* 0x001fc8000ff1e0ff */
[----:B------:R-:W-:Y:S01]  /*1ff0*/  UIADD3.X UR6, UPT, UPT, URZ, UR7, URZ, UP0, !UPT ;  /* 0x00000007ff067290 */ /* 0x000fe200087fe4ff */
[----:B-1---5:R-:W-:Y:S01]  /*2000*/  LOP3.LUT R24, R9, 0xff, RZ, 0xc0, !PT ;  /* 0x000000ff09187812 */ /* 0x022fe200078ec0ff */
[----:B------:R-:W-:Y:S01]  /*2010*/  ULOP3.LUT UR5, UR5, 0xff, URZ, 0xc0, !UPT ;  /* 0x000000ff05057892 */ /* 0x000fe2000f8ec0ff */
[----:B------:R-:W-:Y:S02]  /*2020*/  LOP3.LUT R10, R10, 0xff, RZ, 0xc0, !PT ;  /* 0x000000ff0a0a7812 */ /* 0x000fe400078ec0ff */
[----:B------:R-:W-:Y:S02]  /*2030*/  LOP3.LUT R12, R12, 0xff, RZ, 0xc0, !PT ;  /* 0x000000ff0c0c7812 */ /* 0x000fe400078ec0ff */
[----:B------:R-:W-:Y:S02]  /*2040*/  LOP3.LUT R28, R13, 0xff, RZ, 0xc0, !PT ;  /* 0x000000ff0d1c7812 */ /* 0x000fe400078ec0ff */
[----:B------:R-:W-:Y:S02]  /*2050*/  LOP3.LUT R14, R14, 0xff, RZ, 0xc0, !PT ;  /* 0x000000ff0e0e7812 */ /* 0x000fe400078ec0ff */
[----:B------:R-:W-:-:S02]  /*2060*/  LOP3.LUT R15, R15, 0xff, RZ, 0xc0, !PT ;  /* 0x000000ff0f0f7812 */ /* 0x000fc400078ec0ff */
[----:B------:R-:W-:Y:S02]  /*2070*/  LOP3.LUT R16, R16, 0xff, RZ, 0xc0, !PT ;  /* 0x000000ff10107812 */ /* 0x000fe400078ec0ff */
[----:B------:R-:W-:Y:S02]  /*2080*/  LOP3.LUT R23, R23, 0xff, RZ, 0xc0, !PT ;  /* 0x000000ff17177812 */ /* 0x000fe400078ec0ff */
[----:B------:R-:W-:Y:S02]  /*2090*/  LOP3.LUT R18, R18, 0xff, RZ, 0xc0, !PT ;  /* 0x000000ff12127812 */ /* 0x000fe400078ec0ff */
[----:B------:R-:W-:Y:S02]  /*20a0*/  LOP3.LUT R20, R20, 0xff, RZ, 0xc0, !PT ;  /* 0x000000ff14147812 */ /* 0x000fe400078ec0ff */
[----:B------:R-:W-:Y:S01]  /*20b0*/  LOP3.LUT R22, R22, 0xff, RZ, 0xc0, !PT ;  /* 0x000000ff16167812 */ /* 0x000fe200078ec0ff */
[C---:B------:R-:W-:Y:S02]  /*20c0*/  IMAD.IADD R24, R1.reuse, 0x1, R24 ;  /* 0x0000000101187824 */ /* 0x040fe400078e0218 */
[----:B------:R-:W-:-:S02]  /*20d0*/  IMAD.IADD R10, R1, 0x1, R10 ;  /* 0x00000001010a7824 */ /* 0x000fc400078e020a */
[C---:B------:R-:W-:Y:S02]  /*20e0*/  IMAD.IADD R12, R1.reuse, 0x1, R12 ;  /* 0x00000001010c7824 */ /* 0x040fe400078e020c */
[C---:B------:R-:W-:Y:S02]  /*20f0*/  IMAD.IADD R28, R1.reuse, 0x1, R28 ;  /* 0x00000001011c7824 */ /* 0x040fe400078e021c */
[C---:B------:R-:W-:Y:S02]  /*2100*/  IMAD.IADD R14, R1.reuse, 0x1, R14 ;  /* 0x00000001010e7824 */ /* 0x040fe400078e020e */
[C---:B------:R-:W-:Y:S02]  /*2110*/  IMAD.IADD R15, R1.reuse, 0x1, R15 ;  /* 0x00000001010f7824 */ /* 0x040fe400078e020f */
[C---:B------:R-:W-:Y:S02]  /*2120*/  IMAD.IADD R16, R1.reuse, 0x1, R16 ;  /* 0x0000000101107824 */ /* 0x040fe400078e0210 */
[----:B------:R-:W-:-:S02]  /*2130*/  IMAD.IADD R18, R1, 0x1, R18 ;  /* 0x0000000101127824 */ /* 0x000fc400078e0212 */
[----:B------:R-:W-:Y:S01]  /*2140*/  IMAD.IADD R20, R1, 0x1, R20 ;  /* 0x0000000101147824 */ /* 0x000fe200078e0214 */
[----:B--2---:R-:W-:Y:S01]  /*2150*/  PRMT R26, R6, 0x3340, R31 ;  /* 0x00003340061a7816 */ /* 0x004fe2000000001f */
[----:B------:R-:W-:Y:S01]  /*2160*/  IMAD.U32 R31, RZ, RZ, UR6 ;  /* 0x00000006ff1f7e24 */ /* 0x000fe2000f8e00ff */
[----:B---3--:R-:W-:Y:S02]  /*2170*/  PRMT R43, R34, 0x3340, R43 ;  /* 0x00003340222b7816 */ /* 0x008fe4000000002b */
[----:B------:R-:W-:-:S04]  /*2180*/  PRMT R6, R7, 0x3340, R32 ;  /* 0x0000334007067816 */ /* 0x000fc80000000020 */
[----:B------:R-:W-:Y:S02]  /*2190*/  PRMT R6, R43, 0x5410, R6 ;  /* 0x000054102b067816 */ /* 0x000fe40000000006 */
[----:B----4-:R-:W-:Y:S02]  /*21a0*/  PRMT R40, R33, 0x3340, R40 ;  /* 0x0000334021287816 */ /* 0x010fe40000000028 */
[----:B------:R-:W-:Y:S02]  /*21b0*/  PRMT R4, R35, 0x3340, R4 ;  /* 0x0000334023047816 */ /* 0x000fe40000000004 */
[----:B------:R-:W-:Y:S01]  /*21c0*/  PRMT R5, R30, 0x3340, R27 ;  /* 0x000033401e057816 */ /* 0x000fe2000000001b */
[----:B------:R-:W-:-:S03]  /*21d0*/  IMAD.U32 R30, RZ, RZ, UR4 ;  /* 0x00000004ff1e7e24 */ /* 0x000fc6000f8e00ff */
[----:B------:R-:W-:Y:S02]  /*21e0*/  PRMT R5, R40, 0x5410, R5 ;  /* 0x0000541028057816 */ /* 0x000fe40000000005 */
[----:B------:R-:W2:Y:S01]  /*21f0*/  LDG.E.U8 R39, desc[UR12][R30.64+0x1] ;  /* 0x0000010c1e277981 */ /* 0x000ea2000c1e1100 */
[----:B------:R-:W-:-:S03]  /*2200*/  PRMT R25, R36, 0x3340, R25 ;  /* 0x0000334024197816 */ /* 0x000fc60000000019 */
[----:B------:R-:W3:Y:S01]  /*2210*/  LDG.E.U8 R43, desc[UR12][R30.64+0x3] ;  /* 0x0000030c1e2b7981 */ /* 0x000ee2000c1e1100 */
[----:B------:R-:W-:-:S03]  /*2220*/  PRMT R4, R25, 0x5410, R4 ;  /* 0x0000541019047816 */ /* 0x000fc60000000004 */
[----:B------:R-:W4:Y:S01]  /*2230*/  LDG.E.U8 R32, desc[UR12][R30.64+0x4] ;  /* 0x0000040c1e207981 */ /* 0x000f22000c1e1100 */
[----:B------:R-:W-:-:S03]  /*2240*/  PRMT R7, R29, 0x3340, R38 ;  /* 0x000033401d077816 */ /* 0x000fc60000000026 */
[----:B------:R-:W3:Y:S01]  /*2250*/  LDG.E.U8 R29, desc[UR12][R30.64+0x2] ;  /* 0x0000020c1e1d7981 */ /* 0x000ee2000c1e1100 */
[----:B------:R-:W-:-:S03]  /*2260*/  PRMT R7, R26, 0x5410, R7 ;  /* 0x000054101a077816 */ /* 0x000fc60000000007 */
[----:B------:R-:W2:Y:S01]  /*2270*/  LDG.E.U8 R42, desc[UR12][R30.64+0x5] ;  /* 0x0000050c1e2a7981 */ /* 0x000ea2000c1e1100 */
[----:B------:R-:W-:-:S03]  /*2280*/  LOP3.LUT R26, R11, 0xff, RZ, 0xc0, !PT ;  /* 0x000000ff0b1a7812 */ /* 0x000fc600078ec0ff */
[----:B------:R-:W-:Y:S04]  /*2290*/  STL.128 [R1], R4 ;  /* 0x0000000401007387 */ /* 0x000fe80000100c00 */
[----:B------:R0:W-:Y:S04]  /*22a0*/  STL.128 [R1+0x10], R4 ;  /* 0x0000100401007387 */ /* 0x0001e80000100c00 */
[----:B------:R-:W3:Y:S04]  /*22b0*/  LDG.E.U8 R25, desc[UR12][R30.64+0x6] ;  /* 0x0000060c1e197981 */ /* 0x000ee8000c1e1100 */
[----:B------:R-:W3:Y:S04]  /*22c0*/  LDG.E.U8 R41, desc[UR12][R30.64+0x7] ;  /* 0x0000070c1e297981 */ /* 0x000ee8000c1e1100 */
[----:B------:R-:W3:Y:S01]  /*22d0*/  LDG.E.U8 R35, desc[UR12][R30.64+0x8] ;  /* 0x0000080c1e237981 */ /* 0x000ee2000c1e1100 */
[----:B0-----:R-:W-:-:S03]  /*22e0*/  LOP3.LUT R6, R21, 0xff, RZ, 0xc0, !PT ;  /* 0x000000ff15067812 */ /* 0x001fc600078ec0ff */
[----:B------:R-:W3:Y:S01]  /*22f0*/  LDG.E.U8 R40, desc[UR12][R30.64+0x9] ;  /* 0x0000090c1e287981 */ /* 0x000ee2000c1e1100 */
[----:B------:R-:W-:-:S03]  /*2300*/  LOP3.LUT R4, R19, 0xff, RZ, 0xc0, !PT ;  /* 0x000000ff13047812 */ /* 0x000fc600078ec0ff */
[----:B------:R-:W3:Y:S04]  /*2310*/  LDG.E.U8 R34, desc[UR12][R30.64+0xa] ;  /* 0x00000a0c1e227981 */ /* 0x000ee8000c1e1100 */
[----:B------:R-:W3:Y:S04]  /*2320*/  LDG.E.U8 R38, desc[UR12][R30.64+0xb] ;  /* 0x00000b0c1e267981 */ /* 0x000ee8000c1e1100 */
[----:B------:R-:W3:Y:S04]  /*2330*/  LDG.E.U8 R36, desc[UR12][R30.64+0xc] ;  /* 0x00000c0c1e247981 */ /* 0x000ee8000c1e1100 */
[----:B------:R-:W3:Y:S04]  /*2340*/  LDG.E.U8 R37, desc[UR12][R30.64+0xd] ;  /* 0x00000d0c1e257981 */ /* 0x000ee8000c1e1100 */
[----:B------:R-:W3:Y:S04]  /*2350*/  LDG.E.U8 R27, desc[UR12][R30.64+0xe] ;  /* 0x00000e0c1e1b7981 */ /* 0x000ee8000c1e1100 */
[----:B------:R-:W3:Y:S04]  /*2360*/  LDG.E.U8 R33, desc[UR12][R30.64] ;  /* 0x0000000c1e217981 */ /* 0x000ee8000c1e1100 */
[----:B------:R0:W3:Y:S01]  /*2370*/  LDG.E.U8 R44, desc[UR12][R30.64+0xf] ;  /* 0x00000f0c1e2c7981 */ /* 0x0000e2000c1e1100 */
[----:B------:R-:W-:-:S02]  /*2380*/  IMAD.IADD R45, R1, 0x1, R6 ;  /* 0x00000001012d7824 */ /* 0x000fc400078e0206 */
[C---:B------:R-:W-:Y:S01]  /*2390*/  IMAD.IADD R26, R1.reuse, 0x1, R26 ;  /* 0x00000001011a7824 */ /* 0x040fe200078e021a */
[----:B------:R-:W4:Y:S01]  /*23a0*/  LDL.U8 R5, [R12+0x10] ;  /* 0x000010000c057983 */ /* 0x000f220000100000 */
[C---:B------:R-:W-:Y:S01]  /*23b0*/  VIADD R6, R1.reuse, UR5 ;  /* 0x0000000501067c36 */ /* 0x040fe20008000000 */
[----:B------:R-:W1:Y:S01]  /*23c0*/  LDCU.64 UR4, c[0x0][0x380] ;  /* 0x00007000ff0477ac */ /* 0x000e620008000a00 */
[----:B------:R-:W-:Y:S01]  /*23d0*/  IMAD.IADD R4, R1, 0x1, R4 ;  /* 0x0000000101047824 */ /* 0x000fe200078e0204 */
[----:B------:R-:W2:Y:S01]  /*23e0*/  LDL.U8 R7, [R28+0x10] ;  /* 0x000010001c077983 */ /* 0x000ea20000100000 */
[----:B0-----:R-:W-:Y:S01]  /*23f0*/  LOP3.LUT R30, R17, 0xff, RZ, 0xc0, !PT ;  /* 0x000000ff111e7812 */ /* 0x001fe200078ec0ff */
[C---:B------:R-:W-:Y:S02]  /*2400*/  IMAD.IADD R17, R1.reuse, 0x1, R23 ;  /* 0x0000000101117824 */ /* 0x040fe400078e0217 */
[----:B------:R-:W3:Y:S01]  /*2410*/  LDL.U8 R24, [R24+0x10] ;  /* 0x0000100018187983 */ /* 0x000ee20000100000 */
[----:B------:R-:W-:-:S02]  /*2420*/  IMAD.IADD R31, R1, 0x1, R22 ;  /* 0x00000001011f7824 */ /* 0x000fc400078e0216 */
[----:B------:R-:W-:Y:S01]  /*2430*/  IMAD.IADD R30, R1, 0x1, R30 ;  /* 0x00000001011e7824 */ /* 0x000fe200078e021e */
[----:B------:R-:W3:Y:S04]  /*2440*/  LDL.U8 R10, [R10+0x10] ;  /* 0x000010000a0a7983 */ /* 0x000ee80000100000 */
        /* <DEDUP_REMOVED lines=11> */
[----:B------:R-:W3:Y:S01]  /*2500*/  LDL.U8 R6, [R6+0x10] ;  /* 0x0000100006067983 */ /* 0x000ee20000100000 */
[----:B------:R-:W-:-:S05]  /*2510*/  IMAD.IADD R21, R0, 0x1, -R3 ;  /* 0x0000000100157824 */ /* 0x000fca00078e0a03 */
[----:B------:R-:W-:Y:S01]  /*2520*/  ISETP.GT.AND P1, PT, R21, 0x3, PT ;  /* 0x000000031500780c */ /* 0x000fe20003f24270 */
[----:B------:R-:W-:Y:S01]  /*2530*/  BSSY.RECONVERGENT B0, `(.L_x_9) ;  /* 0x000003b000007945 */ /* 0x000fe20003800200 */
[----:B------:R-:W-:Y:S02]  /*2540*/  PLOP3.LUT P0, PT, PT, PT, PT, 0x80, 0x8 ;  /* 0x000000000008781c */ /* 0x000fe40003f0f070 */
[----:B----4-:R-:W-:Y:S02]  /*2550*/  LOP3.LUT R5, R5, R32, RZ, 0x3c, !PT ;  /* 0x0000002005057212 */ /* 0x010fe400078e3cff */
[----:B--2---:R-:W-:Y:S02]  /*2560*/  LOP3.LUT R42, R7, R42, RZ, 0x3c, !PT ;  /* 0x0000002a072a7212 */ /* 0x004fe400078e3cff */
[----:B---3--:R-:W-:Y:S02]  /*2570*/  LOP3.LUT R24, R24, R39, RZ, 0x3c, !PT ;  /* 0x0000002718187212 */ /* 0x008fe400078e3cff */
[----:B------:R-:W-:-:S02]  /*2580*/  LOP3.LUT R10, R10, R29, RZ, 0x3c, !PT ;  /* 0x0000001d0a0a7212 */ /* 0x000fc400078e3cff */
[----:B------:R-:W-:Y:S02]  /*2590*/  LOP3.LUT R43, R26, R43, RZ, 0x3c, !PT ;  /* 0x0000002b1a2b7212 */ /* 0x000fe400078e3cff */
[----:B------:R-:W-:Y:S02]  /*25a0*/  LOP3.LUT R14, R14, R25, RZ, 0x3c, !PT ;  /* 0x000000190e0e7212 */ /* 0x000fe400078e3cff */
[----:B------:R-:W-:Y:S02]  /*25b0*/  LOP3.LUT R15, R15, R41, RZ, 0x3c, !PT ;  /* 0x000000290f0f7212 */ /* 0x000fe400078e3cff */
[----:B------:R-:W-:Y:S02]  /*25c0*/  LOP3.LUT R16, R16, R35, RZ, 0x3c, !PT ;  /* 0x0000002310107212 */ /* 0x000fe400078e3cff */
[----:B------:R-:W-:Y:S02]  /*25d0*/  LOP3.LUT R9, R9, R40, RZ, 0x3c, !PT ;  /* 0x0000002809097212 */ /* 0x000fe400078e3cff */
[----:B------:R-:W-:-:S02]  /*25e0*/  LOP3.LUT R11, R11, R34, RZ, 0x3c, !PT ;  /* 0x000000220b0b7212 */ /* 0x000fc400078e3cff */
[----:B------:R-:W-:Y:S02]  /*25f0*/  LOP3.LUT R38, R13, R38, RZ, 0x3c, !PT ;  /* 0x000000260d267212 */ /* 0x000fe400078e3cff */
[----:B------:R-:W-:Y:S02]  /*2600*/  LOP3.LUT R19, R19, R36, RZ, 0x3c, !PT ;  /* 0x0000002413137212 */ /* 0x000fe400078e3cff */
[----:B------:R-:W-:Y:S02]  /*2610*/  LOP3.LUT R22, R22, R37, RZ, 0x3c, !PT ;  /* 0x0000002516167212 */ /* 0x000fe400078e3cff */
[----:B------:R-:W-:Y:S02]  /*2620*/  LOP3.LUT R12, R12, R27, RZ, 0x3c, !PT ;  /* 0x0000001b0c0c7212 */ /* 0x000fe400078e3cff */
[----:B------:R-:W-:Y:S02]  /*2630*/  LOP3.LUT R17, R17, R44, RZ, 0x3c, !PT ;  /* 0x0000002c11117212 */ /* 0x000fe400078e3cff */
[----:B------:R-:W-:-:S02]  /*2640*/  LOP3.LUT R33, R6, R33, RZ, 0x3c, !PT ;  /* 0x0000002106217212 */ /* 0x000fc400078e3cff */
        /* <DEDUP_REMOVED lines=9> */
[----:B------:R-:W-:Y:S02]  /*26e0*/  PRMT R6, R9, 0x5410, R6 ;  /* 0x0000541009067816 */ /* 0x000fe40000000006 */
[----:B------:R-:W-:Y:S02]  /*26f0*/  PRMT R7, R22, 0x5410, R7 ;  /* 0x0000541016077816 */ /* 0x000fe40000000007 */
[----:B------:R-:W-:-:S05]  /*2700*/  PRMT R4, R33, 0x5410, R4 ;  /* 0x0000541021047816 */ /* 0x000fca0000000004 */
[----:B------:R0:W-:Y:S01]  /*2710*/  STL.128 [R1], R4 ;  /* 0x0000000401007387 */ /* 0x0001e20000100c00 */
[----:B-1----:R-:W-:Y:S05]  /*2720*/  @!P1 BRA `(.L_x_10) ;  /* 0x00000000006c9947 */ /* 0x002fea0003800000 */
[----:B------:R-:W-:-:S13]  /*2730*/  PLOP3.LUT P0, PT, PT, PT, PT, 0x8, 0x80 ;  /* 0x000000000080781c */ /* 0x000fda0003f0e170 */
.L_x_11:
[C---:B01----:R-:W-:Y:S02]  /*2740*/  VIADD R7, R3.reuse, 0x1 ;  /* 0x0000000103077836 */ /* 0x043fe40000000000 */
[C---:B------:R-:W-:Y:S02]  /*2750*/  VIADD R11, R3.reuse, 0x2 ;  /* 0x00000002030b7836 */ /* 0x040fe40000000000 */
[C---:B------:R-:W-:Y:S02]  /*2760*/  VIADD R13, R3.reuse, 0x3 ;  /* 0x00000003030d7836 */ /* 0x040fe40000000000 */
[--C-:B------:R-:W-:Y:S02]  /*2770*/  IMAD.IADD R9, R3, 0x1, R2.reuse ;  /* 0x0000000103097824 */ /* 0x100fe400078e0202 */
[--C-:B------:R-:W-:Y:S02]  /*2780*/  IMAD.IADD R15, R7, 0x1, R2.reuse ;  /* 0x00000001070f7824 */ /* 0x100fe400078e0202 */
[----:B------:R-:W-:-:S02]  /*2790*/  IMAD.IADD R17, R11, 0x1, R2 ;  /* 0x000000010b117824 */ /* 0x000fc400078e0202 */
[----:B------:R-:W-:Y:S01]  /*27a0*/  IMAD.IADD R19, R13, 0x1, R2 ;  /* 0x000000010d137824 */ /* 0x000fe200078e0202 */
[----:B------:R-:W2:Y:S04]  /*27b0*/  LDL.U8 R9, [R9] ;  /* 0x0000000009097983 */ /* 0x000ea80000100000 */
[----:B------:R-:W3:Y:S04]  /*27c0*/  LDL.U8 R15, [R15] ;  /* 0x000000000f0f7983 */ /* 0x000ee80000100000 */
[----:B------:R-:W4:Y:S04]  /*27d0*/  LDL.U8 R17, [R17] ;  /* 0x0000000011117983 */ /* 0x000f280000100000 */
[----:B------:R-:W5:Y:S01]  /*27e0*/  LDL.U8 R19, [R19] ;  /* 0x0000000013137983 */ /* 0x000f620000100000 */
[----:B------:R-:W-:-:S02]  /*27f0*/  IADD3 R4, P1, PT, R3, UR4, RZ ;  /* 0x0000000403047c10 */ /* 0x000fc4000ff3e0ff */
[----:B------:R-:W-:Y:S02]  /*2800*/  IADD3 R10, P2, PT, R11, UR4, RZ ;  /* 0x000000040b0a7c10 */ /* 0x000fe4000ff5e0ff */
[C---:B------:R-:W-:Y:S01]  /*2810*/  LEA.HI.X.SX32 R5, R3.reuse, UR5, 0x1, P1 ;  /* 0x0000000503057c11 */ /* 0x040fe200088f0eff */
[----:B------:R-:W-:Y:S01]  /*2820*/  VIADD R3, R3, 0x4 ;  /* 0x0000000403037836 */ /* 0x000fe20000000000 */
[----:B------:R-:W-:Y:S02]  /*2830*/  IADD3 R6, P1, PT, R7, UR4, RZ ;  /* 0x0000000407067c10 */ /* 0x000fe4000ff3e0ff */
[----:B------:R-:W-:Y:S02]  /*2840*/  IADD3 R12, P3, PT, R13, UR4, RZ ;  /* 0x000000040d0c7c10 */ /* 0x000fe4000ff7e0ff */
[----:B------:R-:W-:Y:S02]  /*2850*/  LEA.HI.X.SX32 R7, R7, UR5, 0x1, P1 ;  /* 0x0000000507077c11 */ /* 0x000fe400088f0eff */
[----:B------:R-:W-:-:S02]  /*2860*/  LEA.HI.X.SX32 R11, R11, UR5, 0x1, P2 ;  /* 0x000000050b0b7c11 */ /* 0x000fc400090f0eff */
[----:B------:R-:W-:Y:S02]  /*2870*/  LEA.HI.X.SX32 R13, R13, UR5, 0x1, P3 ;  /* 0x000000050d0d7c11 */ /* 0x000fe400098f0eff */
[----:B------:R-:W-:Y:S01]  /*2880*/  ISETP.GE.AND P1, PT, R3, R8, PT ;  /* 0x000000080300720c */ /* 0x000fe20003f26270 */
[----:B--2---:R1:W-:Y:S04]  /*2890*/  STG.E.U8 desc[UR12][R4.64], R9 ;  /* 0x0000000904007986 */ /* 0x0043e8000c10110c */
[----:B---3--:R1:W-:Y:S04]  /*28a0*/  STG.E.U8 desc[UR12][R6.64], R15 ;  /* 0x0000000f06007986 */ /* 0x0083e8000c10110c */
[----:B----4-:R1:W-:Y:S04]  /*28b0*/  STG.E.U8 desc[UR12][R10.64], R17 ;  /* 0x000000110a007986 */ /* 0x0103e8000c10110c */
[----:B-----5:R1:W-:Y:S01]  /*28c0*/  STG.E.U8 desc[UR12][R12.64], R19 ;  /* 0x000000130c007986 */ /* 0x0203e2000c10110c */
[----:B------:R-:W-:Y:S05]  /*28d0*/  @!P1 BRA `(.L_x_11) ;  /* 0xfffffffc00989947 */ /* 0x000fea000383ffff */
.L_x_10:
[----:B------:R-:W-:Y:S05]  /*28e0*/  BSYNC.RECONVERGENT B0 ;  /* 0x0000000000007941 */ /* 0x000fea0003800200 */
.L_x_9:
[----:B01----:R-:W-:Y:S01]  /*28f0*/  IMAD.IADD R4, R0, 0x1, -R3 ;  /* 0x0000000100047824 */ /* 0x003fe200078e0a03 */
[----:B------:R-:W-:Y:S04]  /*2900*/  BSSY.RECONVERGENT B0, `(.L_x_12) ;  /* 0x0000010000007945 */ /* 0x000fe80003800200 */
[----:B------:R-:W-:-:S13]  /*2910*/  ISETP.GT.AND P1, PT, R4, 0x1, PT ;  /* 0x000000010400780c */ /* 0x000fda0003f24270 */
[----:B------:R-:W-:Y:S05]  /*2920*/  @!P1 BRA `(.L_x_13) ;  /* 0x0000000000349947 */ /* 0x000fea0003800000 */
[C---:B------:R-:W-:Y:S02]  /*2930*/  VIADD R7, R3.reuse, 0x1 ;  /* 0x0000000103077836 */ /* 0x040fe40000000000 */
[--C-:B------:R-:W-:Y:S02]  /*2940*/  IMAD.IADD R9, R3, 0x1, R2.reuse ;  /* 0x0000000103097824 */ /* 0x100fe400078e0202 */
[----:B------:R-:W-:-:S04]  /*2950*/  IMAD.IADD R11, R7, 0x1, R2 ;  /* 0x00000001070b7824 */ /* 0x000fc800078e0202 */
[----:B------:R-:W2:Y:S04]  /*2960*/  LDL.U8 R9, [R9] ;  /* 0x0000000009097983 */ /* 0x000ea80000100000 */
[----:B------:R-:W3:Y:S01]  /*2970*/  LDL.U8 R11, [R11] ;  /* 0x000000000b0b7983 */ /* 0x000ee20000100000 */
[----:B------:R-:W-:Y:S02]  /*2980*/  IADD3 R4, P0, PT, R3, UR4, RZ ;  /* 0x0000000403047c10 */ /* 0x000fe4000ff1e0ff */
[----:B------:R-:W-:Y:S02]  /*2990*/  IADD3 R6, P1, PT, R7, UR4, RZ ;  /* 0x0000000407067c10 */ /* 0x000fe4000ff3e0ff */
[C---:B------:R-:W-:Y:S01]  /*29a0*/  LEA.HI.X.SX32 R5, R3.reuse, UR5, 0x1, P0 ;  /* 0x0000000503057c11 */ /* 0x040fe200080f0eff */
[----:B------:R-:W-:Y:S01]  /*29b0*/  VIADD R3, R3, 0x2 ;  /* 0x0000000203037836 */ /* 0x000fe20000000000 */
[----:B------:R-:W-:-:S02]  /*29c0*/  LEA.HI.X.SX32 R7, R7, UR5, 0x1, P1 ;  /* 0x0000000507077c11 */ /* 0x000fc400088f0eff */
[----:B------:R-:W-:Y:S01]  /*29d0*/  PLOP3.LUT P0, PT, PT, PT, PT, 0x8, 0x80 ;  /* 0x000000000080781c */ /* 0x000fe20003f0e170 */
[----:B--2---:R0:W-:Y:S04]  /*29e0*/  STG.E.U8 desc[UR12][R4.64], R9 ;  /* 0x0000000904007986 */ /* 0x0041e8000c10110c */
[----:B---3--:R0:W-:Y:S08]  /*29f0*/  STG.E.U8 desc[UR12][R6.64], R11 ;  /* 0x0000000b06007986 */ /* 0x0081f0000c10110c */
.L_x_13:
[----:B------:R-:W-:Y:S05]  /*2a00*/  BSYNC.RECONVERGENT B0 ;  /* 0x0000000000007941 */ /* 0x000fea0003800200 */
.L_x_12:
[----:B------:R-:W-:-:S13]  /*2a10*/  ISETP.LT.OR P0, PT, R3, R0, P0 ;  /* 0x000000000300720c */ /* 0x000fda0000701670 */
[----:B------:R-:W-:Y:S05]  /*2a20*/  @!P0 EXIT ;  /* 0x000000000000894d */ /* 0x000fea0003800000 */
[----:B0-----:R-:W-:-:S06]  /*2a30*/  IMAD.IADD R5, R3, 0x1, R2 ;  /* 0x0000000103057824 */ /* 0x001fcc00078e0202 */
[----:B------:R-:W2:Y:S01]  /*2a40*/  LDL.U8 R5, [R5] ;  /* 0x0000000005057983 */ /* 0x000ea20000100000 */
[----:B------:R-:W-:-:S04]  /*2a50*/  IADD3 R2, P0, PT, R3, UR4, RZ ;  /* 0x0000000403027c10 */ /* 0x000fc8000ff1e0ff */
[----:B------:R-:W-:-:S05]  /*2a60*/  LEA.HI.X.SX32 R3, R3, UR5, 0x1, P0 ;  /* 0x0000000503037c11 */ /* 0x000fca00080f0eff */
[----:B--2---:R-:W-:Y:S01]  /*2a70*/  STG.E.U8 desc[UR12][R2.64], R5 ;  /* 0x0000000502007986 */ /* 0x004fe2000c10110c */
[----:B------:R-:W-:Y:S05]  /*2a80*/  EXIT ;  /* 0x000000000000794d */ /* 0x000fea0003800000 */
.L_x_14:
        /* <DEDUP_REMOVED lines=15> */
.L_x_16:


//--------------------- .nv.shared.reserved.0     --------------------------
	.section	.nv.shared.reserved.0,"aw",@nobits
	.weak		__nv_reservedSMEM_offset_0_alias
	.size		__nv_reservedSMEM_offset_0_alias, 0, 64
	.other		__nv_reservedSMEM_offset_0_alias,@"STO_CUDA_RESERVED_SHARED STV_DEFAULT"
__nv_reservedSMEM_offset_0_alias:
	.zero		0
	.zero		64


//--------------------- .nv.constant0._Z11AES_DecryptPhS_iS_S_S_ --------------------------
	.section	.nv.constant0._Z11AES_DecryptPhS_iS_S_S_,"a",@progbits
	.sectionflags	@""
	.align	4
.nv.constant0._Z11AES_DecryptPhS_iS_S_S_:
	.zero		944


//--------------------- .nv.constant0._Z11AES_EncryptPhS_iS_S_S_ --------------------------
	.section	.nv.constant0._Z11AES_EncryptPhS_iS_S_S_,"a",@progbits
	.sectionflags	@""
	.align	4
.nv.constant0._Z11AES_EncryptPhS_iS_S_S_:
	.zero		944


//--------------------- SYMBOLS --------------------------

	.type		.nv.reservedSmem.offset0,@object
	.size		.nv.reservedSmem.offset0,0x4
